//
// Generated by NVIDIA NVVM Compiler
//
// Compiler Build ID: CL-36424714
// Cuda compilation tools, release 13.0, V13.0.88
// Based on NVVM 20.0.0
//

.version 9.0
.target sm_100
.address_size 64

	// .globl	_Z7d_cstepiiiiiPiS_S_S_S_
.global .align 1 .b8 _ZN34_INTERNAL_e235e05d_4_k_cu_41d9e0254cuda3std3__45__cpo5beginE[1];
.global .align 1 .b8 _ZN34_INTERNAL_e235e05d_4_k_cu_41d9e0254cuda3std3__45__cpo3endE[1];
.global .align 1 .b8 _ZN34_INTERNAL_e235e05d_4_k_cu_41d9e0254cuda3std3__45__cpo6cbeginE[1];
.global .align 1 .b8 _ZN34_INTERNAL_e235e05d_4_k_cu_41d9e0254cuda3std3__45__cpo4cendE[1];
.global .align 1 .b8 _ZN34_INTERNAL_e235e05d_4_k_cu_41d9e0254cuda3std3__45__cpo6rbeginE[1];
.global .align 1 .b8 _ZN34_INTERNAL_e235e05d_4_k_cu_41d9e0254cuda3std3__45__cpo4rendE[1];
.global .align 1 .b8 _ZN34_INTERNAL_e235e05d_4_k_cu_41d9e0254cuda3std3__45__cpo7crbeginE[1];
.global .align 1 .b8 _ZN34_INTERNAL_e235e05d_4_k_cu_41d9e0254cuda3std3__45__cpo5crendE[1];
.global .align 1 .b8 _ZN34_INTERNAL_e235e05d_4_k_cu_41d9e0254cuda3std3__436_GLOBAL__N__e235e05d_4_k_cu_41d9e0256ignoreE[1];
.global .align 1 .b8 _ZN34_INTERNAL_e235e05d_4_k_cu_41d9e0254cuda3std3__419piecewise_constructE[1];
.global .align 1 .b8 _ZN34_INTERNAL_e235e05d_4_k_cu_41d9e0254cuda3std3__48in_placeE[1];
.global .align 1 .b8 _ZN34_INTERNAL_e235e05d_4_k_cu_41d9e0254cuda3std3__420unreachable_sentinelE[1];
.global .align 1 .b8 _ZN34_INTERNAL_e235e05d_4_k_cu_41d9e0254cuda3std3__47nulloptE[1];
.global .align 1 .b8 _ZN34_INTERNAL_e235e05d_4_k_cu_41d9e0254cuda3std3__48unexpectE[1];
.global .align 1 .b8 _ZN34_INTERNAL_e235e05d_4_k_cu_41d9e0254cuda3std6ranges3__45__cpo4swapE[1];
.global .align 1 .b8 _ZN34_INTERNAL_e235e05d_4_k_cu_41d9e0254cuda3std6ranges3__45__cpo9iter_moveE[1];
.global .align 1 .b8 _ZN34_INTERNAL_e235e05d_4_k_cu_41d9e0254cuda3std6ranges3__45__cpo5beginE[1];
.global .align 1 .b8 _ZN34_INTERNAL_e235e05d_4_k_cu_41d9e0254cuda3std6ranges3__45__cpo3endE[1];
.global .align 1 .b8 _ZN34_INTERNAL_e235e05d_4_k_cu_41d9e0254cuda3std6ranges3__45__cpo6cbeginE[1];
.global .align 1 .b8 _ZN34_INTERNAL_e235e05d_4_k_cu_41d9e0254cuda3std6ranges3__45__cpo4cendE[1];
.global .align 1 .b8 _ZN34_INTERNAL_e235e05d_4_k_cu_41d9e0254cuda3std6ranges3__45__cpo7advanceE[1];
.global .align 1 .b8 _ZN34_INTERNAL_e235e05d_4_k_cu_41d9e0254cuda3std6ranges3__45__cpo9iter_swapE[1];
.global .align 1 .b8 _ZN34_INTERNAL_e235e05d_4_k_cu_41d9e0254cuda3std6ranges3__45__cpo4nextE[1];
.global .align 1 .b8 _ZN34_INTERNAL_e235e05d_4_k_cu_41d9e0254cuda3std6ranges3__45__cpo4prevE[1];
.global .align 1 .b8 _ZN34_INTERNAL_e235e05d_4_k_cu_41d9e0254cuda3std6ranges3__45__cpo4dataE[1];
.global .align 1 .b8 _ZN34_INTERNAL_e235e05d_4_k_cu_41d9e0254cuda3std6ranges3__45__cpo5cdataE[1];
.global .align 1 .b8 _ZN34_INTERNAL_e235e05d_4_k_cu_41d9e0254cuda3std6ranges3__45__cpo4sizeE[1];
.global .align 1 .b8 _ZN34_INTERNAL_e235e05d_4_k_cu_41d9e0254cuda3std6ranges3__45__cpo5ssizeE[1];
.global .align 1 .b8 _ZN34_INTERNAL_e235e05d_4_k_cu_41d9e0254cuda3std6ranges3__45__cpo8distanceE[1];
.global .align 1 .b8 _ZN34_INTERNAL_e235e05d_4_k_cu_41d9e0256thrust24THRUST_300001_SM_1000_NS8cuda_cub3parE[1];
.global .align 1 .b8 _ZN34_INTERNAL_e235e05d_4_k_cu_41d9e0256thrust24THRUST_300001_SM_1000_NS8cuda_cub10par_nosyncE[1];
.global .align 1 .b8 _ZN34_INTERNAL_e235e05d_4_k_cu_41d9e0256thrust24THRUST_300001_SM_1000_NS6system6detail10sequential3seqE[1];
.global .align 1 .b8 _ZN34_INTERNAL_e235e05d_4_k_cu_41d9e0256thrust24THRUST_300001_SM_1000_NS12placeholders2_1E[1];
.global .align 1 .b8 _ZN34_INTERNAL_e235e05d_4_k_cu_41d9e0256thrust24THRUST_300001_SM_1000_NS12placeholders2_2E[1];
.global .align 1 .b8 _ZN34_INTERNAL_e235e05d_4_k_cu_41d9e0256thrust24THRUST_300001_SM_1000_NS12placeholders2_3E[1];
.global .align 1 .b8 _ZN34_INTERNAL_e235e05d_4_k_cu_41d9e0256thrust24THRUST_300001_SM_1000_NS12placeholders2_4E[1];
.global .align 1 .b8 _ZN34_INTERNAL_e235e05d_4_k_cu_41d9e0256thrust24THRUST_300001_SM_1000_NS12placeholders2_5E[1];
.global .align 1 .b8 _ZN34_INTERNAL_e235e05d_4_k_cu_41d9e0256thrust24THRUST_300001_SM_1000_NS12placeholders2_6E[1];
.global .align 1 .b8 _ZN34_INTERNAL_e235e05d_4_k_cu_41d9e0256thrust24THRUST_300001_SM_1000_NS12placeholders2_7E[1];
.global .align 1 .b8 _ZN34_INTERNAL_e235e05d_4_k_cu_41d9e0256thrust24THRUST_300001_SM_1000_NS12placeholders2_8E[1];
.global .align 1 .b8 _ZN34_INTERNAL_e235e05d_4_k_cu_41d9e0256thrust24THRUST_300001_SM_1000_NS12placeholders2_9E[1];
.global .align 1 .b8 _ZN34_INTERNAL_e235e05d_4_k_cu_41d9e0256thrust24THRUST_300001_SM_1000_NS12placeholders3_10E[1];
.global .align 1 .b8 _ZN34_INTERNAL_e235e05d_4_k_cu_41d9e0256thrust24THRUST_300001_SM_1000_NS3seqE[1];

.visible .entry _Z7d_cstepiiiiiPiS_S_S_S_(
	.param .u32 _Z7d_cstepiiiiiPiS_S_S_S__param_0,
	.param .u32 _Z7d_cstepiiiiiPiS_S_S_S__param_1,
	.param .u32 _Z7d_cstepiiiiiPiS_S_S_S__param_2,
	.param .u32 _Z7d_cstepiiiiiPiS_S_S_S__param_3,
	.param .u32 _Z7d_cstepiiiiiPiS_S_S_S__param_4,
	.param .u64 .ptr .align 1 _Z7d_cstepiiiiiPiS_S_S_S__param_5,
	.param .u64 .ptr .align 1 _Z7d_cstepiiiiiPiS_S_S_S__param_6,
	.param .u64 .ptr .align 1 _Z7d_cstepiiiiiPiS_S_S_S__param_7,
	.param .u64 .ptr .align 1 _Z7d_cstepiiiiiPiS_S_S_S__param_8,
	.param .u64 .ptr .align 1 _Z7d_cstepiiiiiPiS_S_S_S__param_9
)
{
	.reg .pred 	%p<43>;
	.reg .b32 	%r<191>;
	.reg .b32 	%f<103>;
	.reg .b64 	%rd<58>;

	ld.param.u32 	%r91, [_Z7d_cstepiiiiiPiS_S_S_S__param_0];
	ld.param.u32 	%r95, [_Z7d_cstepiiiiiPiS_S_S_S__param_1];
	ld.param.u32 	%r92, [_Z7d_cstepiiiiiPiS_S_S_S__param_2];
	ld.param.u32 	%r93, [_Z7d_cstepiiiiiPiS_S_S_S__param_3];
	ld.param.u32 	%r94, [_Z7d_cstepiiiiiPiS_S_S_S__param_4];
	ld.param.u64 	%rd9, [_Z7d_cstepiiiiiPiS_S_S_S__param_5];
	ld.param.u64 	%rd10, [_Z7d_cstepiiiiiPiS_S_S_S__param_6];
	ld.param.u64 	%rd11, [_Z7d_cstepiiiiiPiS_S_S_S__param_7];
	ld.param.u64 	%rd12, [_Z7d_cstepiiiiiPiS_S_S_S__param_8];
	ld.param.u64 	%rd13, [_Z7d_cstepiiiiiPiS_S_S_S__param_9];
	cvta.to.global.u64 	%rd1, %rd13;
	cvta.to.global.u64 	%rd2, %rd12;
	mov.u32 	%r96, %ntid.x;
	mov.u32 	%r97, %ctaid.x;
	mov.u32 	%r98, %tid.x;
	mad.lo.s32 	%r1, %r96, %r97, %r98;
	setp.ge.s32 	%p1, %r1, %r95;
	@%p1 bra 	$L__BB0_42;
	cvta.to.global.u64 	%rd14, %rd10;
	cvta.to.global.u64 	%rd15, %rd9;
	mul.wide.s32 	%rd16, %r1, 4;
	add.s64 	%rd3, %rd14, %rd16;
	ld.global.u32 	%r100, [%rd3];
	add.s64 	%rd17, %rd15, %rd16;
	st.global.u32 	[%rd17], %r100;
	setp.eq.s32 	%p2, %r92, 0;
	selp.u32 	%r164, 1, 0, %p2;
	setp.le.s32 	%p3, %r93, %r164;
	mov.b32 	%r147, 0;
	mov.u32 	%r161, %r147;
	@%p3 bra 	$L__BB0_41;
	cvt.rn.f32.s32 	%f84, %r94;
	mul.lo.s32 	%r3, %r1, %r91;
	sub.s32 	%r4, %r93, %r164;
	and.b32  	%r5, %r4, 7;
	sub.s32 	%r103, %r164, %r93;
	setp.gt.u32 	%p4, %r103, -8;
	mov.b32 	%r161, 0;
	mov.u32 	%r147, %r161;
	mov.f32 	%f70, %f84;
	@%p4 bra 	$L__BB0_21;
	and.b32  	%r105, %r4, -8;
	neg.s32 	%r142, %r105;
	selp.u32 	%r106, 1, 0, %p2;
	mul.wide.u32 	%rd18, %r106, 4;
	add.s64 	%rd19, %rd18, %rd2;
	add.s64 	%rd57, %rd19, 16;
	mov.b32 	%r161, 0;
	mov.f32 	%f70, %f84;
$L__BB0_4:
	.pragma "nounroll";
	ld.global.u32 	%r149, [%rd57+-16];
	add.s32 	%r107, %r149, %r3;
	mul.wide.s32 	%rd20, %r107, 4;
	add.s64 	%rd21, %rd1, %rd20;
	ld.global.u32 	%r108, [%rd21];
	cvt.rn.f32.s32 	%f72, %r108;
	setp.gt.f32 	%p6, %f70, %f72;
	@%p6 bra 	$L__BB0_6;
	setp.gt.f32 	%p7, %f84, %f72;
	selp.f32 	%f5, %f72, %f84, %p7;
	selp.b32 	%r12, %r149, %r161, %p7;
	mov.f32 	%f72, %f70;
	mov.f32 	%f70, %f5;
	mov.u32 	%r149, %r147;
	mov.u32 	%r147, %r12;
$L__BB0_6:
	ld.global.u32 	%r151, [%rd57+-12];
	add.s32 	%r109, %r151, %r3;
	mul.wide.s32 	%rd22, %r109, 4;
	add.s64 	%rd23, %rd1, %rd22;
	ld.global.u32 	%r110, [%rd23];
	cvt.rn.f32.s32 	%f74, %r110;
	setp.gt.f32 	%p8, %f72, %f74;
	@%p8 bra 	$L__BB0_8;
	setp.gt.f32 	%p9, %f70, %f74;
	selp.f32 	%f9, %f74, %f70, %p9;
	selp.b32 	%r16, %r151, %r147, %p9;
	mov.f32 	%f74, %f72;
	mov.f32 	%f72, %f9;
	mov.u32 	%r151, %r149;
	mov.u32 	%r149, %r16;
$L__BB0_8:
	ld.global.u32 	%r153, [%rd57+-8];
	add.s32 	%r111, %r153, %r3;
	mul.wide.s32 	%rd24, %r111, 4;
	add.s64 	%rd25, %rd1, %rd24;
	ld.global.u32 	%r112, [%rd25];
	cvt.rn.f32.s32 	%f76, %r112;
	setp.gt.f32 	%p10, %f74, %f76;
	@%p10 bra 	$L__BB0_10;
	setp.gt.f32 	%p11, %f72, %f76;
	selp.f32 	%f13, %f76, %f72, %p11;
	selp.b32 	%r20, %r153, %r149, %p11;
	mov.f32 	%f76, %f74;
	mov.f32 	%f74, %f13;
	mov.u32 	%r153, %r151;
	mov.u32 	%r151, %r20;
$L__BB0_10:
	ld.global.u32 	%r155, [%rd57+-4];
	add.s32 	%r113, %r155, %r3;
	mul.wide.s32 	%rd26, %r113, 4;
	add.s64 	%rd27, %rd1, %rd26;
	ld.global.u32 	%r114, [%rd27];
	cvt.rn.f32.s32 	%f78, %r114;
	setp.gt.f32 	%p12, %f76, %f78;
	@%p12 bra 	$L__BB0_12;
	setp.gt.f32 	%p13, %f74, %f78;
	selp.f32 	%f17, %f78, %f74, %p13;
	selp.b32 	%r24, %r155, %r151, %p13;
	mov.f32 	%f78, %f76;
	mov.f32 	%f76, %f17;
	mov.u32 	%r155, %r153;
	mov.u32 	%r153, %r24;
$L__BB0_12:
	ld.global.u32 	%r157, [%rd57];
	add.s32 	%r115, %r157, %r3;
	mul.wide.s32 	%rd28, %r115, 4;
	add.s64 	%rd29, %rd1, %rd28;
	ld.global.u32 	%r116, [%rd29];
	cvt.rn.f32.s32 	%f80, %r116;
	setp.gt.f32 	%p14, %f78, %f80;
	@%p14 bra 	$L__BB0_14;
	setp.gt.f32 	%p15, %f76, %f80;
	selp.f32 	%f21, %f80, %f76, %p15;
	selp.b32 	%r28, %r157, %r153, %p15;
	mov.f32 	%f80, %f78;
	mov.f32 	%f78, %f21;
	mov.u32 	%r157, %r155;
	mov.u32 	%r155, %r28;
$L__BB0_14:
	ld.global.u32 	%r159, [%rd57+4];
	add.s32 	%r117, %r159, %r3;
	mul.wide.s32 	%rd30, %r117, 4;
	add.s64 	%rd31, %rd1, %rd30;
	ld.global.u32 	%r118, [%rd31];
	cvt.rn.f32.s32 	%f82, %r118;
	setp.gt.f32 	%p16, %f80, %f82;
	@%p16 bra 	$L__BB0_16;
	setp.gt.f32 	%p17, %f78, %f82;
	selp.f32 	%f25, %f82, %f78, %p17;
	selp.b32 	%r32, %r159, %r155, %p17;
	mov.f32 	%f82, %f80;
	mov.f32 	%f80, %f25;
	mov.u32 	%r159, %r157;
	mov.u32 	%r157, %r32;
$L__BB0_16:
	ld.global.u32 	%r161, [%rd57+8];
	add.s32 	%r119, %r161, %r3;
	mul.wide.s32 	%rd32, %r119, 4;
	add.s64 	%rd33, %rd1, %rd32;
	ld.global.u32 	%r120, [%rd33];
	cvt.rn.f32.s32 	%f84, %r120;
	setp.gt.f32 	%p18, %f82, %f84;
	@%p18 bra 	$L__BB0_18;
	setp.gt.f32 	%p19, %f80, %f84;
	selp.f32 	%f29, %f84, %f80, %p19;
	selp.b32 	%r36, %r161, %r157, %p19;
	mov.f32 	%f84, %f82;
	mov.f32 	%f82, %f29;
	mov.u32 	%r161, %r159;
	mov.u32 	%r159, %r36;
$L__BB0_18:
	ld.global.u32 	%r147, [%rd57+12];
	add.s32 	%r121, %r147, %r3;
	mul.wide.s32 	%rd34, %r121, 4;
	add.s64 	%rd35, %rd1, %rd34;
	ld.global.u32 	%r122, [%rd35];
	cvt.rn.f32.s32 	%f70, %r122;
	setp.gt.f32 	%p20, %f84, %f70;
	@%p20 bra 	$L__BB0_20;
	setp.gt.f32 	%p21, %f82, %f70;
	selp.f32 	%f33, %f70, %f82, %p21;
	selp.b32 	%r40, %r147, %r159, %p21;
	mov.f32 	%f70, %f84;
	mov.f32 	%f84, %f33;
	mov.u32 	%r147, %r161;
	mov.u32 	%r161, %r40;
$L__BB0_20:
	add.s32 	%r164, %r164, 8;
	add.s32 	%r142, %r142, 8;
	add.s64 	%rd57, %rd57, 32;
	setp.ne.s32 	%p22, %r142, 0;
	@%p22 bra 	$L__BB0_4;
$L__BB0_21:
	setp.eq.s32 	%p23, %r5, 0;
	@%p23 bra 	$L__BB0_41;
	and.b32  	%r50, %r4, 3;
	setp.lt.u32 	%p24, %r5, 4;
	@%p24 bra 	$L__BB0_32;
	mul.wide.u32 	%rd36, %r164, 4;
	add.s64 	%rd7, %rd2, %rd36;
	ld.global.u32 	%r170, [%rd7];
	add.s32 	%r124, %r170, %r3;
	mul.wide.s32 	%rd37, %r124, 4;
	add.s64 	%rd38, %rd1, %rd37;
	ld.global.u32 	%r125, [%rd38];
	cvt.rn.f32.s32 	%f90, %r125;
	setp.gt.f32 	%p25, %f70, %f90;
	@%p25 bra 	$L__BB0_25;
	setp.gt.f32 	%p26, %f84, %f90;
	selp.f32 	%f39, %f90, %f84, %p26;
	selp.b32 	%r52, %r170, %r161, %p26;
	mov.f32 	%f90, %f70;
	mov.f32 	%f70, %f39;
	mov.u32 	%r170, %r147;
	mov.u32 	%r147, %r52;
$L__BB0_25:
	ld.global.u32 	%r172, [%rd7+4];
	add.s32 	%r126, %r172, %r3;
	mul.wide.s32 	%rd39, %r126, 4;
	add.s64 	%rd40, %rd1, %rd39;
	ld.global.u32 	%r127, [%rd40];
	cvt.rn.f32.s32 	%f92, %r127;
	setp.gt.f32 	%p27, %f90, %f92;
	@%p27 bra 	$L__BB0_27;
	setp.gt.f32 	%p28, %f70, %f92;
	selp.f32 	%f43, %f92, %f70, %p28;
	selp.b32 	%r56, %r172, %r147, %p28;
	mov.f32 	%f92, %f90;
	mov.f32 	%f90, %f43;
	mov.u32 	%r172, %r170;
	mov.u32 	%r170, %r56;
$L__BB0_27:
	ld.global.u32 	%r161, [%rd7+8];
	add.s32 	%r128, %r161, %r3;
	mul.wide.s32 	%rd41, %r128, 4;
	add.s64 	%rd42, %rd1, %rd41;
	ld.global.u32 	%r129, [%rd42];
	cvt.rn.f32.s32 	%f84, %r129;
	setp.gt.f32 	%p29, %f92, %f84;
	@%p29 bra 	$L__BB0_29;
	setp.gt.f32 	%p30, %f90, %f84;
	selp.f32 	%f47, %f84, %f90, %p30;
	selp.b32 	%r60, %r161, %r170, %p30;
	mov.f32 	%f84, %f92;
	mov.f32 	%f92, %f47;
	mov.u32 	%r161, %r172;
	mov.u32 	%r172, %r60;
$L__BB0_29:
	ld.global.u32 	%r147, [%rd7+12];
	add.s32 	%r130, %r147, %r3;
	mul.wide.s32 	%rd43, %r130, 4;
	add.s64 	%rd44, %rd1, %rd43;
	ld.global.u32 	%r131, [%rd44];
	cvt.rn.f32.s32 	%f70, %r131;
	setp.gt.f32 	%p31, %f84, %f70;
	@%p31 bra 	$L__BB0_31;
	setp.gt.f32 	%p32, %f92, %f70;
	selp.f32 	%f51, %f70, %f92, %p32;
	selp.b32 	%r64, %r147, %r172, %p32;
	mov.f32 	%f70, %f84;
	mov.f32 	%f84, %f51;
	mov.u32 	%r147, %r161;
	mov.u32 	%r161, %r64;
$L__BB0_31:
	add.s32 	%r164, %r164, 4;
$L__BB0_32:
	setp.eq.s32 	%p33, %r50, 0;
	@%p33 bra 	$L__BB0_41;
	setp.eq.s32 	%p34, %r50, 1;
	@%p34 bra 	$L__BB0_39;
	mul.wide.u32 	%rd45, %r164, 4;
	add.s64 	%rd8, %rd2, %rd45;
	ld.global.u32 	%r183, [%rd8];
	add.s32 	%r133, %r183, %r3;
	mul.wide.s32 	%rd46, %r133, 4;
	add.s64 	%rd47, %rd1, %rd46;
	ld.global.u32 	%r134, [%rd47];
	cvt.rn.f32.s32 	%f100, %r134;
	setp.gt.f32 	%p35, %f70, %f100;
	@%p35 bra 	$L__BB0_36;
	setp.gt.f32 	%p36, %f84, %f100;
	selp.f32 	%f57, %f100, %f84, %p36;
	selp.b32 	%r74, %r183, %r161, %p36;
	mov.f32 	%f100, %f70;
	mov.f32 	%f70, %f57;
	mov.u32 	%r183, %r147;
	mov.u32 	%r147, %r74;
$L__BB0_36:
	ld.global.u32 	%r182, [%rd8+4];
	add.s32 	%r135, %r182, %r3;
	mul.wide.s32 	%rd48, %r135, 4;
	add.s64 	%rd49, %rd1, %rd48;
	ld.global.u32 	%r136, [%rd49];
	cvt.rn.f32.s32 	%f99, %r136;
	setp.gt.f32 	%p37, %f100, %f99;
	@%p37 bra 	$L__BB0_38;
	setp.gt.f32 	%p38, %f70, %f99;
	selp.f32 	%f61, %f99, %f70, %p38;
	selp.b32 	%r78, %r182, %r147, %p38;
	mov.f32 	%f99, %f100;
	mov.f32 	%f100, %f61;
	mov.u32 	%r182, %r183;
	mov.u32 	%r183, %r78;
$L__BB0_38:
	add.s32 	%r164, %r164, 2;
	mov.u32 	%r147, %r182;
	mov.u32 	%r161, %r183;
	mov.f32 	%f84, %f100;
	mov.f32 	%f70, %f99;
$L__BB0_39:
	and.b32  	%r137, %r4, 1;
	setp.eq.b32 	%p39, %r137, 1;
	not.pred 	%p40, %p39;
	@%p40 bra 	$L__BB0_41;
	mul.wide.u32 	%rd50, %r164, 4;
	add.s64 	%rd51, %rd2, %rd50;
	ld.global.u32 	%r138, [%rd51];
	add.s32 	%r139, %r138, %r3;
	mul.wide.s32 	%rd52, %r139, 4;
	add.s64 	%rd53, %rd1, %rd52;
	ld.global.u32 	%r140, [%rd53];
	cvt.rn.f32.s32 	%f66, %r140;
	setp.gt.f32 	%p41, %f70, %f66;
	setp.gt.f32 	%p42, %f84, %f66;
	selp.b32 	%r141, %r138, %r161, %p42;
	selp.b32 	%r87, %r138, %r147, %p41;
	selp.b32 	%r161, %r147, %r141, %p41;
	mov.u32 	%r147, %r87;
$L__BB0_41:
	st.global.u32 	[%rd3], %r147;
	cvta.to.global.u64 	%rd54, %rd11;
	add.s64 	%rd56, %rd54, %rd16;
	st.global.u32 	[%rd56], %r161;
$L__BB0_42:
	ret;

}
	// .globl	_ZN3cub18CUB_300001_SM_10006detail11EmptyKernelIvEEvv
.visible .entry _ZN3cub18CUB_300001_SM_10006detail11EmptyKernelIvEEvv()
{


	ret;

}


// ===== COMPILED SASS (sm_100) =====

	.target	sm_100

	.elftype	@"ET_EXEC"


//--------------------- .note.nv.tkinfo           --------------------------
	.section	.note.nv.tkinfo,"",@"SHT_NOTE"
	.sectionflags	@"SHF_NOTE_NV_TKINFO"
	.tkinfo
        /*0018*/ 	.word	0x00000002
        /*0030*/ 	.string	""
        /*0030*/ 	.string	"ptxas"
        /*0030*/ 	.string	"Cuda compilation tools, release 13.0, V13.0.88"
        /*0030*/ 	.string	"Build cuda_13.0.r13.0/compiler.36424714_0"
        /*0030*/ 	.string	"-arch sm_100 -m 64 "



//--------------------- .note.nv.cuinfo           --------------------------
	.section	.note.nv.cuinfo,"",@"SHT_NOTE"
	.sectionflags	@"SHF_NOTE_NV_CUINFO"
        /*0018*/ 	.short	0x0002
        /*001a*/ 	.short	0x0064
        /*001c*/ 	.short	0x0082
	.zero		2


//--------------------- .nv.info                  --------------------------
	.section	.nv.info,"",@"SHT_CUDA_INFO"
	.align	4


	//----- nvinfo : EIATTR_REGCOUNT
	.align		4
        /*0000*/ 	.byte	0x04, 0x2f
        /*0002*/ 	.short	(.L_44 - .L_43)
	.align		4
.L_43:
        /*0004*/ 	.word	index@(_Z7d_cstepiiiiiPiS_S_S_S_)
        /*0008*/ 	.word	0x00000020


	//----- nvinfo : EIATTR_FRAME_SIZE
	.align		4
.L_44:
        /*000c*/ 	.byte	0x04, 0x11
        /*000e*/ 	.short	(.L_46 - .L_45)
	.align		4
.L_45:
        /*0010*/ 	.word	index@(_Z7d_cstepiiiiiPiS_S_S_S_)
        /*0014*/ 	.word	0x00000000


	//----- nvinfo : EIATTR_REGCOUNT
	.align		4
.L_46:
        /*0018*/ 	.byte	0x04, 0x2f
        /*001a*/ 	.short	(.L_48 - .L_47)
	.align		4
.L_47:
        /*001c*/ 	.word	index@(_ZN3cub18CUB_300001_SM_10006detail11EmptyKernelIvEEvv)
        /*0020*/ 	.word	0x00000004


	//----- nvinfo : EIATTR_FRAME_SIZE
	.align		4
.L_48:
        /*0024*/ 	.byte	0x04, 0x11
        /*0026*/ 	.short	(.L_50 - .L_49)
	.align		4
.L_49:
        /*0028*/ 	.word	index@(_ZN3cub18CUB_300001_SM_10006detail11EmptyKernelIvEEvv)
        /*002c*/ 	.word	0x00000000


	//----- nvinfo : EIATTR_MIN_STACK_SIZE
	.align		4
.L_50:
        /*0030*/ 	.byte	0x04, 0x12
        /*0032*/ 	.short	(.L_52 - .L_51)
	.align		4
.L_51:
        /*0034*/ 	.word	index@(_ZN3cub18CUB_300001_SM_10006detail11EmptyKernelIvEEvv)
        /*0038*/ 	.word	0x00000000


	//----- nvinfo : EIATTR_MIN_STACK_SIZE
	.align		4
.L_52:
        /*003c*/ 	.byte	0x04, 0x12
        /*003e*/ 	.short	(.L_54 - .L_53)
	.align		4
.L_53:
        /*0040*/ 	.word	index@(_Z7d_cstepiiiiiPiS_S_S_S_)
        /*0044*/ 	.word	0x00000000
.L_54:


//--------------------- .nv.compat                --------------------------
	.section	.nv.compat,"",@"SHT_CUDA_COMPAT_INFO"
	.align	4
        /*0000*/ 	.byte	0x02, 0x09, 0x00, 0x00, 0x02, 0x02, 0x01, 0x00, 0x02, 0x05, 0x05, 0x00, 0x03, 0x07, 0x01, 0x01
        /*0010*/ 	.byte	0x02, 0x03, 0x00, 0x00, 0x02, 0x06, 0x01, 0x00, 0x04, 0x0b, 0x08, 0x00, 0x09, 0x00, 0x00, 0x00
        /*0020*/ 	.byte	0x00, 0x00, 0x00, 0x00


//--------------------- .nv.info._ZN3cub18CUB_300001_SM_10006detail11EmptyKernelIvEEvv --------------------------
	.section	.nv.info._ZN3cub18CUB_300001_SM_10006detail11EmptyKernelIvEEvv,"",@"SHT_CUDA_INFO"
	.sectionflags	@""
	.align	4


	//----- nvinfo : EIATTR_CUDA_API_VERSION
	.align		4
        /*0000*/ 	.byte	0x04, 0x37
        /*0002*/ 	.short	(.L_56 - .L_55)
.L_55:
        /*0004*/ 	.word	0x00000082


	//----- nvinfo : EIATTR_SPARSE_MMA_MASK
	.align		4
.L_56:
        /*0008*/ 	.byte	0x03, 0x50
        /*000a*/ 	.short	0x0000


	//----- nvinfo : EIATTR_MAXREG_COUNT
	.align		4
        /*000c*/ 	.byte	0x03, 0x1b
        /*000e*/ 	.short	0x00ff


	//----- nvinfo : EIATTR_MERCURY_ISA_VERSION
	.align		4
        /*0010*/ 	.byte	0x03, 0x5f
        /*0012*/ 	.short	0x0101


	//----- nvinfo : EIATTR_VRC_CTA_INIT_COUNT
	.align		4
        /*0014*/ 	.byte	0x02, 0x4a
	.zero		1
	.zero		1


	//----- nvinfo : EIATTR_EXIT_INSTR_OFFSETS
	.align		4
        /*0018*/ 	.byte	0x04, 0x1c
        /*001a*/ 	.short	(.L_58 - .L_57)


	//   ....[0]....
.L_57:
        /*001c*/ 	.word	0x00000010


	//----- nvinfo : EIATTR_SW_WAR
	.align		4
.L_58:
        /*0020*/ 	.byte	0x04, 0x36
        /*0022*/ 	.short	(.L_60 - .L_59)
.L_59:
        /*0024*/ 	.word	0x00000008
.L_60:


//--------------------- .nv.info._Z7d_cstepiiiiiPiS_S_S_S_ --------------------------
	.section	.nv.info._Z7d_cstepiiiiiPiS_S_S_S_,"",@"SHT_CUDA_INFO"
	.sectionflags	@""
	.align	4


	//----- nvinfo : EIATTR_CUDA_API_VERSION
	.align		4
        /*0000*/ 	.byte	0x04, 0x37
        /*0002*/ 	.short	(.L_62 - .L_61)
.L_61:
        /*0004*/ 	.word	0x00000082


	//----- nvinfo : EIATTR_KPARAM_INFO
	.align		4
.L_62:
        /*0008*/ 	.byte	0x04, 0x17
        /*000a*/ 	.short	(.L_64 - .L_63)
.L_63:
        /*000c*/ 	.word	0x00000000
        /*0010*/ 	.short	0x0009
        /*0012*/ 	.short	0x0038
        /*0014*/ 	.byte	0x00, 0xf5, 0x21, 0x00


	//----- nvinfo : EIATTR_KPARAM_INFO
	.align		4
.L_64:
        /*0018*/ 	.byte	0x04, 0x17
        /*001a*/ 	.short	(.L_66 - .L_65)
.L_65:
        /*001c*/ 	.word	0x00000000
        /*0020*/ 	.short	0x0008
        /*0022*/ 	.short	0x0030
        /*0024*/ 	.byte	0x00, 0xf5, 0x21, 0x00


	//----- nvinfo : EIATTR_KPARAM_INFO
	.align		4
.L_66:
        /*0028*/ 	.byte	0x04, 0x17
        /*002a*/ 	.short	(.L_68 - .L_67)
.L_67:
        /*002c*/ 	.word	0x00000000
        /*0030*/ 	.short	0x0007
        /*0032*/ 	.short	0x0028
        /*0034*/ 	.byte	0x00, 0xf5, 0x21, 0x00


	//----- nvinfo : EIATTR_KPARAM_INFO
	.align		4
.L_68:
        /*0038*/ 	.byte	0x04, 0x17
        /*003a*/ 	.short	(.L_70 - .L_69)
.L_69:
        /*003c*/ 	.word	0x00000000
        /*0040*/ 	.short	0x0006
        /*0042*/ 	.short	0x0020
        /*0044*/ 	.byte	0x00, 0xf5, 0x21, 0x00


	//----- nvinfo : EIATTR_KPARAM_INFO
	.align		4
.L_70:
        /*0048*/ 	.byte	0x04, 0x17
        /*004a*/ 	.short	(.L_72 - .L_71)
.L_71:
        /*004c*/ 	.word	0x00000000
        /*0050*/ 	.short	0x0005
        /*0052*/ 	.short	0x0018
        /*0054*/ 	.byte	0x00, 0xf5, 0x21, 0x00


	//----- nvinfo : EIATTR_KPARAM_INFO
	.align		4
.L_72:
        /*0058*/ 	.byte	0x04, 0x17
        /*005a*/ 	.short	(.L_74 - .L_73)
.L_73:
        /*005c*/ 	.word	0x00000000
        /*0060*/ 	.short	0x0004
        /*0062*/ 	.short	0x0010
        /*0064*/ 	.byte	0x00, 0xf0, 0x11, 0x00


	//----- nvinfo : EIATTR_KPARAM_INFO
	.align		4
.L_74:
        /*0068*/ 	.byte	0x04, 0x17
        /*006a*/ 	.short	(.L_76 - .L_75)
.L_75:
        /*006c*/ 	.word	0x00000000
        /*0070*/ 	.short	0x0003
        /*0072*/ 	.short	0x000c
        /*0074*/ 	.byte	0x00, 0xf0, 0x11, 0x00


	//----- nvinfo : EIATTR_KPARAM_INFO
	.align		4
.L_76:
        /*0078*/ 	.byte	0x04, 0x17
        /*007a*/ 	.short	(.L_78 - .L_77)
.L_77:
        /*007c*/ 	.word	0x00000000
        /*0080*/ 	.short	0x0002
        /*0082*/ 	.short	0x0008
        /*0084*/ 	.byte	0x00, 0xf0, 0x11, 0x00


	//----- nvinfo : EIATTR_KPARAM_INFO
	.align		4
.L_78:
        /*0088*/ 	.byte	0x04, 0x17
        /*008a*/ 	.short	(.L_80 - .L_79)
.L_79:
        /*008c*/ 	.word	0x00000000
        /*0090*/ 	.short	0x0001
        /*0092*/ 	.short	0x0004
        /*0094*/ 	.byte	0x00, 0xf0, 0x11, 0x00


	//----- nvinfo : EIATTR_KPARAM_INFO
	.align		4
.L_80:
        /*0098*/ 	.byte	0x04, 0x17
        /*009a*/ 	.short	(.L_82 - .L_81)
.L_81:
        /*009c*/ 	.word	0x00000000
        /*00a0*/ 	.short	0x0000
        /*00a2*/ 	.short	0x0000
        /*00a4*/ 	.byte	0x00, 0xf0, 0x11, 0x00


	//----- nvinfo : EIATTR_SPARSE_MMA_MASK
	.align		4
.L_82:
        /*00a8*/ 	.byte	0x03, 0x50
        /*00aa*/ 	.short	0x0000


	//----- nvinfo : EIATTR_MAXREG_COUNT
	.align		4
        /*00ac*/ 	.byte	0x03, 0x1b
        /*00ae*/ 	.short	0x00ff


	//----- nvinfo : EIATTR_MERCURY_ISA_VERSION
	.align		4
        /*00b0*/ 	.byte	0x03, 0x5f
        /*00b2*/ 	.short	0x0101


	//----- nvinfo : EIATTR_VRC_CTA_INIT_COUNT
	.align		4
        /*00b4*/ 	.byte	0x02, 0x4a
	.zero		1
	.zero		1


	//----- nvinfo : EIATTR_EXIT_INSTR_OFFSETS
	.align		4
        /*00b8*/ 	.byte	0x04, 0x1c
        /*00ba*/ 	.short	(.L_84 - .L_83)


	//   ....[0]....
.L_83:
        /*00bc*/ 	.word	0x00000070


	//   ....[1]....
        /*00c0*/ 	.word	0x00001160


	//----- nvinfo : EIATTR_CBANK_PARAM_SIZE
	.align		4
.L_84:
        /*00c4*/ 	.byte	0x03, 0x19
        /*00c6*/ 	.short	0x0040


	//----- nvinfo : EIATTR_PARAM_CBANK
	.align		4
        /*00c8*/ 	.byte	0x04, 0x0a
        /*00ca*/ 	.short	(.L_86 - .L_85)
	.align		4
.L_85:
        /*00cc*/ 	.word	index@(.nv.constant0._Z7d_cstepiiiiiPiS_S_S_S_)
        /*00d0*/ 	.short	0x0380
        /*00d2*/ 	.short	0x0040


	//----- nvinfo : EIATTR_SW_WAR
	.align		4
.L_86:
        /*00d4*/ 	.byte	0x04, 0x36
        /*00d6*/ 	.short	(.L_88 - .L_87)
.L_87:
        /*00d8*/ 	.word	0x00000008
.L_88:


//--------------------- .nv.callgraph             --------------------------
	.section	.nv.callgraph,"",@"SHT_CUDA_CALLGRAPH"
	.align	4
	.sectionentsize	8
	.align		4
        /*0000*/ 	.word	0x00000000
	.align		4
        /*0004*/ 	.word	0xffffffff
	.align		4
        /*0008*/ 	.word	0x00000000
	.align		4
        /*000c*/ 	.word	0xfffffffe
	.align		4
        /*0010*/ 	.word	0x00000000
	.align		4
        /*0014*/ 	.word	0xfffffffd
	.align		4
        /*0018*/ 	.word	0x00000000
	.align		4
        /*001c*/ 	.word	0xfffffffc


//--------------------- .nv.constant4             --------------------------
	.section	.nv.constant4,"a",@progbits
	.align	8
	.align		8
.nv.constant4:
        /*0000*/ 	.dword	_ZN34_INTERNAL_e235e05d_4_k_cu_41d9e0254cuda3std3__45__cpo5beginE
	.align		8
        /*0008*/ 	.dword	_ZN34_INTERNAL_e235e05d_4_k_cu_41d9e0254cuda3std3__45__cpo3endE
	.align		8
        /*0010*/ 	.dword	_ZN34_INTERNAL_e235e05d_4_k_cu_41d9e0254cuda3std3__45__cpo6cbeginE
	.align		8
        /*0018*/ 	.dword	_ZN34_INTERNAL_e235e05d_4_k_cu_41d9e0254cuda3std3__45__cpo4cendE
	.align		8
        /*0020*/ 	.dword	_ZN34_INTERNAL_e235e05d_4_k_cu_41d9e0254cuda3std3__45__cpo6rbeginE
	.align		8
        /*0028*/ 	.dword	_ZN34_INTERNAL_e235e05d_4_k_cu_41d9e0254cuda3std3__45__cpo4rendE
	.align		8
        /*0030*/ 	.dword	_ZN34_INTERNAL_e235e05d_4_k_cu_41d9e0254cuda3std3__45__cpo7crbeginE
	.align		8
        /*0038*/ 	.dword	_ZN34_INTERNAL_e235e05d_4_k_cu_41d9e0254cuda3std3__45__cpo5crendE
	.align		8
        /*0040*/ 	.dword	_ZN34_INTERNAL_e235e05d_4_k_cu_41d9e0254cuda3std3__436_GLOBAL__N__e235e05d_4_k_cu_41d9e0256ignoreE
	.align		8
        /*0048*/ 	.dword	_ZN34_INTERNAL_e235e05d_4_k_cu_41d9e0254cuda3std3__419piecewise_constructE
	.align		8
        /*0050*/ 	.dword	_ZN34_INTERNAL_e235e05d_4_k_cu_41d9e0254cuda3std3__48in_placeE
	.align		8
        /*0058*/ 	.dword	_ZN34_INTERNAL_e235e05d_4_k_cu_41d9e0254cuda3std3__420unreachable_sentinelE
	.align		8
        /*0060*/ 	.dword	_ZN34_INTERNAL_e235e05d_4_k_cu_41d9e0254cuda3std3__47nulloptE
	.align		8
        /*0068*/ 	.dword	_ZN34_INTERNAL_e235e05d_4_k_cu_41d9e0254cuda3std3__48unexpectE
	.align		8
        /*0070*/ 	.dword	_ZN34_INTERNAL_e235e05d_4_k_cu_41d9e0254cuda3std6ranges3__45__cpo4swapE
	.align		8
        /*0078*/ 	.dword	_ZN34_INTERNAL_e235e05d_4_k_cu_41d9e0254cuda3std6ranges3__45__cpo9iter_moveE
	.align		8
        /*0080*/ 	.dword	_ZN34_INTERNAL_e235e05d_4_k_cu_41d9e0254cuda3std6ranges3__45__cpo5beginE
	.align		8
        /*0088*/ 	.dword	_ZN34_INTERNAL_e235e05d_4_k_cu_41d9e0254cuda3std6ranges3__45__cpo3endE
	.align		8
        /*0090*/ 	.dword	_ZN34_INTERNAL_e235e05d_4_k_cu_41d9e0254cuda3std6ranges3__45__cpo6cbeginE
	.align		8
        /*0098*/ 	.dword	_ZN34_INTERNAL_e235e05d_4_k_cu_41d9e0254cuda3std6ranges3__45__cpo4cendE
	.align		8
        /*00a0*/ 	.dword	_ZN34_INTERNAL_e235e05d_4_k_cu_41d9e0254cuda3std6ranges3__45__cpo7advanceE
	.align		8
        /*00a8*/ 	.dword	_ZN34_INTERNAL_e235e05d_4_k_cu_41d9e0254cuda3std6ranges3__45__cpo9iter_swapE
	.align		8
        /*00b0*/ 	.dword	_ZN34_INTERNAL_e235e05d_4_k_cu_41d9e0254cuda3std6ranges3__45__cpo4nextE
	.align		8
        /*00b8*/ 	.dword	_ZN34_INTERNAL_e235e05d_4_k_cu_41d9e0254cuda3std6ranges3__45__cpo4prevE
	.align		8
        /*00c0*/ 	.dword	_ZN34_INTERNAL_e235e05d_4_k_cu_41d9e0254cuda3std6ranges3__45__cpo4dataE
	.align		8
        /*00c8*/ 	.dword	_ZN34_INTERNAL_e235e05d_4_k_cu_41d9e0254cuda3std6ranges3__45__cpo5cdataE
	.align		8
        /*00d0*/ 	.dword	_ZN34_INTERNAL_e235e05d_4_k_cu_41d9e0254cuda3std6ranges3__45__cpo4sizeE
	.align		8
        /*00d8*/ 	.dword	_ZN34_INTERNAL_e235e05d_4_k_cu_41d9e0254cuda3std6ranges3__45__cpo5ssizeE
	.align		8
        /*00e0*/ 	.dword	_ZN34_INTERNAL_e235e05d_4_k_cu_41d9e0254cuda3std6ranges3__45__cpo8distanceE
	.align		8
        /*00e8*/ 	.dword	_ZN34_INTERNAL_e235e05d_4_k_cu_41d9e0256thrust24THRUST_300001_SM_1000_NS8cuda_cub3parE
	.align		8
        /*00f0*/ 	.dword	_ZN34_INTERNAL_e235e05d_4_k_cu_41d9e0256thrust24THRUST_300001_SM_1000_NS8cuda_cub10par_nosyncE
	.align		8
        /*00f8*/ 	.dword	_ZN34_INTERNAL_e235e05d_4_k_cu_41d9e0256thrust24THRUST_300001_SM_1000_NS6system6detail10sequential3seqE
	.align		8
        /*0100*/ 	.dword	_ZN34_INTERNAL_e235e05d_4_k_cu_41d9e0256thrust24THRUST_300001_SM_1000_NS12placeholders2_1E
	.align		8
        /*0108*/ 	.dword	_ZN34_INTERNAL_e235e05d_4_k_cu_41d9e0256thrust24THRUST_300001_SM_1000_NS12placeholders2_2E
	.align		8
        /*0110*/ 	.dword	_ZN34_INTERNAL_e235e05d_4_k_cu_41d9e0256thrust24THRUST_300001_SM_1000_NS12placeholders2_3E
	.align		8
        /*0118*/ 	.dword	_ZN34_INTERNAL_e235e05d_4_k_cu_41d9e0256thrust24THRUST_300001_SM_1000_NS12placeholders2_4E
	.align		8
        /*0120*/ 	.dword	_ZN34_INTERNAL_e235e05d_4_k_cu_41d9e0256thrust24THRUST_300001_SM_1000_NS12placeholders2_5E
	.align		8
        /*0128*/ 	.dword	_ZN34_INTERNAL_e235e05d_4_k_cu_41d9e0256thrust24THRUST_300001_SM_1000_NS12placeholders2_6E
	.align		8
        /*0130*/ 	.dword	_ZN34_INTERNAL_e235e05d_4_k_cu_41d9e0256thrust24THRUST_300001_SM_1000_NS12placeholders2_7E
	.align		8
        /*0138*/ 	.dword	_ZN34_INTERNAL_e235e05d_4_k_cu_41d9e0256thrust24THRUST_300001_SM_1000_NS12placeholders2_8E
	.align		8
        /*0140*/ 	.dword	_ZN34_INTERNAL_e235e05d_4_k_cu_41d9e0256thrust24THRUST_300001_SM_1000_NS12placeholders2_9E
	.align		8
        /*0148*/ 	.dword	_ZN34_INTERNAL_e235e05d_4_k_cu_41d9e0256thrust24THRUST_300001_SM_1000_NS12placeholders3_10E
	.align		8
        /*0150*/ 	.dword	_ZN34_INTERNAL_e235e05d_4_k_cu_41d9e0256thrust24THRUST_300001_SM_1000_NS3seqE


//--------------------- .text._ZN3cub18CUB_300001_SM_10006detail11EmptyKernelIvEEvv --------------------------
	.section	.text._ZN3cub18CUB_300001_SM_10006detail11EmptyKernelIvEEvv,"ax",@progbits
	.align	128
        .global         _ZN3cub18CUB_300001_SM_10006detail11EmptyKernelIvEEvv
        .type           _ZN3cub18CUB_300001_SM_10006detail11EmptyKernelIvEEvv,@function
        .size           _ZN3cub18CUB_300001_SM_10006detail11EmptyKernelIvEEvv,(.L_x_7 - _ZN3cub18CUB_300001_SM_10006detail11EmptyKernelIvEEvv)
        .other          _ZN3cub18CUB_300001_SM_10006detail11EmptyKernelIvEEvv,@"STO_CUDA_ENTRY STV_DEFAULT"
_ZN3cub18CUB_300001_SM_10006detail11EmptyKernelIvEEvv:
.text._ZN3cub18CUB_300001_SM_10006detail11EmptyKernelIvEEvv:
[----:B------:R-:W-:Y:S01]  /*0000*/  LDC R1, c[0x0][0x37c] ;  /* 0x0000df00ff017b82 */ /* 0x000fe20000000800 */
[----:B------:R-:W-:Y:S05]  /*0010*/  EXIT ;  /* 0x000000000000794d */ /* 0x000fea0003800000 */
.L_x_0:
[----:B------:R-:W-:-:S00]  /*0020*/  BRA `(.L_x_0) ;  /* 0xfffffffc00fc7947 */ /* 0x000fc0000383ffff */
[----:B------:R-:W-:-:S00]  /*0030*/  NOP ;  /* 0x0000000000007918 */ /* 0x000fc00000000000 */
        /* <DEDUP_REMOVED lines=12> */
.L_x_7:


//--------------------- .text._Z7d_cstepiiiiiPiS_S_S_S_ --------------------------
	.section	.text._Z7d_cstepiiiiiPiS_S_S_S_,"ax",@progbits
	.align	128
        .global         _Z7d_cstepiiiiiPiS_S_S_S_
        .type           _Z7d_cstepiiiiiPiS_S_S_S_,@function
        .size           _Z7d_cstepiiiiiPiS_S_S_S_,(.L_x_8 - _Z7d_cstepiiiiiPiS_S_S_S_)
        .other          _Z7d_cstepiiiiiPiS_S_S_S_,@"STO_CUDA_ENTRY STV_DEFAULT"
_Z7d_cstepiiiiiPiS_S_S_S_:
.text._Z7d_cstepiiiiiPiS_S_S_S_:
[----:B------:R-:W-:Y:S01]  /*0000*/  LDC R1, c[0x0][0x37c] ;  /* 0x0000df00ff017b82 */ /* 0x000fe20000000800 */
[----:B------:R-:W0:Y:S01]  /*0010*/  S2R R0, SR_CTAID.X ;  /* 0x0000000000007919 */ /* 0x000e220000002500 */
[----:B------:R-:W0:Y:S01]  /*0020*/  LDCU UR4, c[0x0][0x360] ;  /* 0x00006c00ff0477ac */ /* 0x000e220008000800 */
[----:B------:R-:W0:Y:S01]  /*0030*/  S2R R3, SR_TID.X ;  /* 0x0000000000037919 */ /* 0x000e220000002100 */
[----:B------:R-:W1:Y:S01]  /*0040*/  LDCU UR5, c[0x0][0x384] ;  /* 0x00007080ff0577ac */ /* 0x000e620008000800 */
[----:B0-----:R-:W-:-:S05]  /*0050*/  IMAD R0, R0, UR4, R3 ;  /* 0x0000000400007c24 */ /* 0x001fca000f8e0203 */
[----:B-1----:R-:W-:-:S13]  /*0060*/  ISETP.GE.AND P0, PT, R0, UR5, PT ;  /* 0x0000000500007c0c */ /* 0x002fda000bf06270 */
[----:B------:R-:W-:Y:S05]  /*0070*/  @P0 EXIT ;  /* 0x000000000000094d */ /* 0x000fea0003800000 */
[----:B------:R-:W0:Y:S01]  /*0080*/  LDC.64 R12, c[0x0][0x3a0] ;  /* 0x0000e800ff0c7b82 */ /* 0x000e220000000a00 */
[----:B------:R-:W1:Y:S01]  /*0090*/  LDCU.64 UR8, c[0x0][0x358] ;  /* 0x00006b00ff0877ac */ /* 0x000e620008000a00 */
[----:B------:R-:W2:Y:S06]  /*00a0*/  LDCU.64 UR4, c[0x0][0x388] ;  /* 0x00007100ff0477ac */ /* 0x000eac0008000a00 */
[----:B------:R-:W3:Y:S01]  /*00b0*/  LDC.64 R4, c[0x0][0x398] ;  /* 0x0000e600ff047b82 */ /* 0x000ee20000000a00 */
[----:B0-----:R-:W-:-:S05]  /*00c0*/  IMAD.WIDE R12, R0, 0x4, R12 ;  /* 0x00000004000c7825 */ /* 0x001fca00078e020c */
[----:B-1----:R-:W4:Y:S01]  /*00d0*/  LDG.E R7, desc[UR8][R12.64] ;  /* 0x000000080c077981 */ /* 0x002f22000c1e1900 */
[----:B--2---:R-:W-:Y:S01]  /*00e0*/  UISETP.NE.AND UP0, UPT, UR4, URZ, UPT ;  /* 0x000000ff0400728c */ /* 0x004fe2000bf05270 */
[----:B------:R-:W-:Y:S02]  /*00f0*/  IMAD.MOV.U32 R25, RZ, RZ, RZ ;  /* 0x000000ffff197224 */ /* 0x000fe400078e00ff */
[----:B---3--:R-:W-:Y:S01]  /*0100*/  IMAD.WIDE R4, R0, 0x4, R4 ;  /* 0x0000000400047825 */ /* 0x008fe200078e0204 */
[----:B------:R-:W-:-:S03]  /*0110*/  USEL UR6, URZ, 0x1, UP0 ;  /* 0x00000001ff067887 */ /* 0x000fc60008000000 */
[----:B------:R-:W-:Y:S01]  /*0120*/  IMAD.MOV.U32 R3, RZ, RZ, RZ ;  /* 0x000000ffff037224 */ /* 0x000fe200078e00ff */
[----:B------:R-:W-:Y:S01]  /*0130*/  UISETP.GE.AND UP0, UPT, UR6, UR5, UPT ;  /* 0x000000050600728c */ /* 0x000fe2000bf06270 */
[----:B----4-:R0:W-:Y:S08]  /*0140*/  STG.E desc[UR8][R4.64], R7 ;  /* 0x0000000704007986 */ /* 0x0101f0000c101908 */
[----:B------:R-:W-:Y:S05]  /*0150*/  BRA.U UP0, `(.L_x_1) ;  /* 0x0000000d00f07547 */ /* 0x000fea000b800000 */
[----:B0-----:R-:W-:Y:S01]  /*0160*/  IMAD.U32 R7, RZ, RZ, UR6 ;  /* 0x00000006ff077e24 */ /* 0x001fe2000f8e00ff */
[----:B------:R-:W0:Y:S01]  /*0170*/  LDCU UR4, c[0x0][0x390] ;  /* 0x00007200ff0477ac */ /* 0x000e220008000800 */
[----:B------:R-:W-:Y:S02]  /*0180*/  HFMA2 R25, -RZ, RZ, 0, 0 ;  /* 0x00000000ff197431 */ /* 0x000fe400000001ff */
[----:B------:R-:W-:Y:S02]  /*0190*/  IMAD.MOV.U32 R3, RZ, RZ, RZ ;  /* 0x000000ffff037224 */ /* 0x000fe400078e00ff */
[C---:B------:R-:W-:Y:S01]  /*01a0*/  VIADD R2, R7.reuse, -UR5 ;  /* 0x8000000507027c36 */ /* 0x040fe20008000000 */
[----:B------:R-:W-:-:S04]  /*01b0*/  IADD3 R4, PT, PT, -R7, UR5, RZ ;  /* 0x0000000507047c10 */ /* 0x000fc8000fffe1ff */
[----:B------:R-:W-:Y:S02]  /*01c0*/  ISETP.GT.U32.AND P1, PT, R2, -0x8, PT ;  /* 0xfffffff80200780c */ /* 0x000fe40003f24070 */
[----:B------:R-:W-:-:S04]  /*01d0*/  LOP3.LUT R26, R4, 0x7, RZ, 0xc0, !PT ;  /* 0x00000007041a7812 */ /* 0x000fc800078ec0ff */
[----:B------:R-:W-:Y:S02]  /*01e0*/  ISETP.NE.AND P0, PT, R26, RZ, PT ;  /* 0x000000ff1a00720c */ /* 0x000fe40003f05270 */
[----:B0-----:R-:W-:-:S05]  /*01f0*/  I2FP.F32.S32 R29, UR4 ;  /* 0x00000004001d7c45 */ /* 0x001fca0008201400 */
[----:B------:R-:W-:Y:S01]  /*0200*/  IMAD.MOV.U32 R28, RZ, RZ, R29 ;  /* 0x000000ffff1c7224 */ /* 0x000fe200078e001d */
[----:B------:R-:W-:Y:S06]  /*0210*/  @P1 BRA `(.L_x_2) ;  /* 0x0000000400e81947 */ /* 0x000fec0003800000 */
[----:B------:R-:W0:Y:S01]  /*0220*/  LDCU.64 UR4, c[0x0][0x3b0] ;  /* 0x00007600ff0477ac */ /* 0x000e220008000a00 */
[----:B------:R-:W1:Y:S01]  /*0230*/  LDC.64 R14, c[0x0][0x3b8] ;  /* 0x0000ee00ff0e7b82 */ /* 0x000e620000000a00 */
[----:B------:R-:W-:Y:S01]  /*0240*/  LOP3.LUT R8, R4, 0xfffffff8, RZ, 0xc0, !PT ;  /* 0xfffffff804087812 */ /* 0x000fe200078ec0ff */
[----:B------:R-:W-:Y:S01]  /*0250*/  IMAD.MOV.U32 R3, RZ, RZ, RZ ;  /* 0x000000ffff037224 */ /* 0x000fe200078e00ff */
[----:B------:R-:W2:Y:S01]  /*0260*/  LDCU UR7, c[0x0][0x380] ;  /* 0x00007000ff0777ac */ /* 0x000ea20008000800 */
[----:B------:R-:W-:Y:S02]  /*0270*/  IMAD.MOV.U32 R28, RZ, RZ, R29 ;  /* 0x000000ffff1c7224 */ /* 0x000fe400078e001d */
[----:B------:R-:W-:Y:S01]  /*0280*/  IMAD.MOV R8, RZ, RZ, -R8 ;  /* 0x000000ffff087224 */ /* 0x000fe200078e0a08 */
[----:B0-----:R-:W-:-:S04]  /*0290*/  UIMAD.WIDE.U32 UR4, UR6, 0x4, UR4 ;  /* 0x00000004060478a5 */ /* 0x001fc8000f8e0004 */
[----:B------:R-:W-:-:S04]  /*02a0*/  UIADD3 UR6, UP0, UPT, UR4, 0x10, URZ ;  /* 0x0000001004067890 */ /* 0x000fc8000ff1e0ff */
[----:B------:R-:W-:Y:S02]  /*02b0*/  UIADD3.X UR4, UPT, UPT, URZ, UR5, URZ, UP0, !UPT ;  /* 0x00000005ff047290 */ /* 0x000fe400087fe4ff */
[----:B------:R-:W-:-:S04]  /*02c0*/  IMAD.U32 R16, RZ, RZ, UR6 ;  /* 0x00000006ff107e24 */ /* 0x000fc8000f8e00ff */
[----:B--2---:R-:W-:-:S07]  /*02d0*/  MOV R17, UR4 ;  /* 0x0000000400117c02 */ /* 0x004fce0008000f00 */
.L_x_3:
[----:B------:R-:W2:Y:S04]  /*02e0*/  LDG.E R10, desc[UR8][R16.64+-0x10] ;  /* 0xfffff008100a7981 */ /* 0x000ea8000c1e1900 */
[----:B------:R-:W3:Y:S04]  /*02f0*/  LDG.E R24, desc[UR8][R16.64+-0xc] ;  /* 0xfffff40810187981 */ /* 0x000ee8000c1e1900 */
[----:B------:R-:W4:Y:S04]  /*0300*/  LDG.E R5, desc[UR8][R16.64+-0x8] ;  /* 0xfffff80810057981 */ /* 0x000f28000c1e1900 */
[----:B------:R-:W5:Y:S04]  /*0310*/  LDG.E R6, desc[UR8][R16.64] ;  /* 0x0000000810067981 */ /* 0x000f68000c1e1900 */
[----:B------:R-:W5:Y:S04]  /*0320*/  LDG.E R11, desc[UR8][R16.64+-0x4] ;  /* 0xfffffc08100b7981 */ /* 0x000f68000c1e1900 */
[----:B------:R-:W5:Y:S01]  /*0330*/  LDG.E R9, desc[UR8][R16.64+0x4] ;  /* 0x0000040810097981 */ /* 0x000f62000c1e1900 */
[----:B--2---:R-:W-:-:S04]  /*0340*/  IMAD R19, R0, UR7, R10 ;  /* 0x0000000700137c24 */ /* 0x004fc8000f8e020a */
[----:B-1----:R-:W-:-:S06]  /*0350*/  IMAD.WIDE R18, R19, 0x4, R14 ;  /* 0x0000000413127825 */ /* 0x002fcc00078e020e */
[----:B------:R-:W2:Y:S01]  /*0360*/  LDG.E R18, desc[UR8][R18.64] ;  /* 0x0000000812127981 */ /* 0x000ea2000c1e1900 */
[----:B---3--:R-:W-:-:S04]  /*0370*/  IMAD R21, R0, UR7, R24 ;  /* 0x0000000700157c24 */ /* 0x008fc8000f8e0218 */
[----:B------:R-:W-:-:S06]  /*0380*/  IMAD.WIDE R20, R21, 0x4, R14 ;  /* 0x0000000415147825 */ /* 0x000fcc00078e020e */
[----:B------:R-:W3:Y:S01]  /*0390*/  LDG.E R20, desc[UR8][R20.64] ;  /* 0x0000000814147981 */ /* 0x000ee2000c1e1900 */
[----:B----4-:R-:W-:-:S04]  /*03a0*/  IMAD R23, R0, UR7, R5 ;  /* 0x0000000700177c24 */ /* 0x010fc8000f8e0205 */
[----:B------:R-:W-:-:S06]  /*03b0*/  IMAD.WIDE R22, R23, 0x4, R14 ;  /* 0x0000000417167825 */ /* 0x000fcc00078e020e */
[----:B------:R-:W4:Y:S01]  /*03c0*/  LDG.E R22, desc[UR8][R22.64] ;  /* 0x0000000816167981 */ /* 0x000f22000c1e1900 */
[----:B--2---:R-:W-:-:S04]  /*03d0*/  I2FP.F32.S32 R18, R18 ;  /* 0x0000001200127245 */ /* 0x004fc80000201400 */
[----:B------:R-:W-:Y:S02]  /*03e0*/  FSETP.GT.AND P2, PT, R28, R18, PT ;  /* 0x000000121c00720b */ /* 0x000fe40003f44000 */
[----:B---3--:R-:W-:-:S11]  /*03f0*/  I2FP.F32.S32 R27, R20 ;  /* 0x00000014001b7245 */ /* 0x008fd60000201400 */
[----:B------:R-:W-:-:S04]  /*0400*/  @!P2 FSETP.GT.AND P1, PT, R29, R18, PT ;  /* 0x000000121d00a20b */ /* 0x000fc80003f24000 */
[----:B------:R-:W-:Y:S01]  /*0410*/  @!P2 FSEL R2, R18, R29, P1 ;  /* 0x0000001d1202a208 */ /* 0x000fe20000800000 */
[----:B------:R-:W-:-:S05]  /*0420*/  @!P2 IMAD.MOV.U32 R18, RZ, RZ, R28 ;  /* 0x000000ffff12a224 */ /* 0x000fca00078e001c */
[----:B------:R-:W-:Y:S01]  /*0430*/  FSETP.GT.AND P3, PT, R18, R27, PT ;  /* 0x0000001b1200720b */ /* 0x000fe20003f64000 */
[----:B------:R-:W-:Y:S01]  /*0440*/  @!P2 IMAD.MOV.U32 R28, RZ, RZ, R2 ;  /* 0x000000ffff1ca224 */ /* 0x000fe200078e0002 */
[----:B------:R-:W-:Y:S02]  /*0450*/  @!P2 SEL R19, R10, R3, P1 ;  /* 0x000000030a13a207 */ /* 0x000fe40000800000 */
[----:B----4-:R-:W-:Y:S01]  /*0460*/  I2FP.F32.S32 R2, R22 ;  /* 0x0000001600027245 */ /* 0x010fe20000201400 */
[----:B------:R-:W2:Y:S08]  /*0470*/  LDG.E R3, desc[UR8][R16.64+0x8] ;  /* 0x0000080810037981 */ /* 0x000eb0000c1e1900 */
[----:B------:R-:W-:-:S04]  /*0480*/  @!P3 FSETP.GT.AND P1, PT, R28, R27, PT ;  /* 0x0000001b1c00b20b */ /* 0x000fc80003f24000 */
[----:B------:R-:W-:Y:S01]  /*0490*/  @!P3 FSEL R28, R27, R28, P1 ;  /* 0x0000001c1b1cb208 */ /* 0x000fe20000800000 */
[----:B------:R-:W-:-:S05]  /*04a0*/  @!P3 IMAD.MOV.U32 R27, RZ, RZ, R18 ;  /* 0x000000ffff1bb224 */ /* 0x000fca00078e0012 */
[----:B------:R-:W-:Y:S01]  /*04b0*/  FSETP.GT.AND P6, PT, R27, R2, PT ;  /* 0x000000021b00720b */ /* 0x000fe20003fc4000 */
[----:B------:R-:W-:Y:S02]  /*04c0*/  @!P3 IMAD.MOV.U32 R18, RZ, RZ, R28 ;  /* 0x000000ffff12b224 */ /* 0x000fe400078e001c */
[----:B------:R-:W-:Y:S01]  /*04d0*/  @!P2 IMAD.MOV.U32 R10, RZ, RZ, R25 ;  /* 0x000000ffff0aa224 */ /* 0x000fe200078e0019 */
[----:B------:R-:W-:Y:S01]  /*04e0*/  @!P2 MOV R25, R19 ;  /* 0x000000130019a202 */ /* 0x000fe20000000f00 */
[----:B-----5:R-:W-:-:S08]  /*04f0*/  IMAD R19, R0, UR7, R6 ;  /* 0x0000000700137c24 */ /* 0x020fd0000f8e0206 */
[----:B------:R-:W-:-:S04]  /*0500*/  @!P6 FSETP.GT.AND P5, PT, R18, R2, PT ;  /* 0x000000021200e20b */ /* 0x000fc80003fa4000 */
[----:B------:R-:W-:Y:S01]  /*0510*/  @!P6 FSEL R18, R2, R18, P5 ;  /* 0x000000120212e208 */ /* 0x000fe20002800000 */
[----:B------:R-:W-:-:S04]  /*0520*/  @!P6 IMAD.MOV.U32 R2, RZ, RZ, R27 ;  /* 0x000000ffff02e224 */ /* 0x000fc800078e001b */
[----:B------:R-:W-:Y:S02]  /*0530*/  @!P6 IMAD.MOV.U32 R27, RZ, RZ, R18 ;  /* 0x000000ffff1be224 */ /* 0x000fe400078e0012 */
[----:B------:R-:W-:-:S05]  /*0540*/  IMAD.WIDE R18, R19, 0x4, R14 ;  /* 0x0000000413127825 */ /* 0x000fca00078e020e */
[----:B------:R0:W3:Y:S02]  /*0550*/  LDG.E R29, desc[UR8][R18.64] ;  /* 0x00000008121d7981 */ /* 0x0000e4000c1e1900 */
[----:B0-----:R-:W-:Y:S02]  /*0560*/  @!P3 SEL R18, R24, R25, P1 ;  /* 0x000000191812b207 */ /* 0x001fe40000800000 */
[----:B------:R-:W4:Y:S01]  /*0570*/  LDG.E R25, desc[UR8][R16.64+0xc] ;  /* 0x00000c0810197981 */ /* 0x000f22000c1e1900 */
[----:B------:R-:W-:-:S04]  /*0580*/  IMAD R23, R0, UR7, R11 ;  /* 0x0000000700177c24 */ /* 0x000fc8000f8e020b */
[----:B------:R-:W-:-:S05]  /*0590*/  IMAD.WIDE R22, R23, 0x4, R14 ;  /* 0x0000000417167825 */ /* 0x000fca00078e020e */
[----:B------:R2:W5:Y:S01]  /*05a0*/  LDG.E R28, desc[UR8][R22.64] ;  /* 0x00000008161c7981 */ /* 0x000562000c1e1900 */
[----:B------:R-:W-:-:S04]  /*05b0*/  IMAD R21, R0, UR7, R9 ;  /* 0x0000000700157c24 */ /* 0x000fc8000f8e0209 */
[----:B------:R-:W-:-:S06]  /*05c0*/  IMAD.WIDE R20, R21, 0x4, R14 ;  /* 0x0000000415147825 */ /* 0x000fcc00078e020e */
[----:B------:R3:W3:Y:S01]  /*05d0*/  LDG.E R20, desc[UR8][R20.64] ;  /* 0x0000000814147981 */ /* 0x0006e2000c1e1900 */
[----:B------:R-:W-:Y:S02]  /*05e0*/  @!P3 IMAD.MOV.U32 R24, RZ, RZ, R10 ;  /* 0x000000ffff18b224 */ /* 0x000fe400078e000a */
[----:B------:R-:W-:Y:S02]  /*05f0*/  @!P3 IMAD.MOV.U32 R10, RZ, RZ, R18 ;  /* 0x000000ffff0ab224 */ /* 0x000fe400078e0012 */
[----:B--2---:R-:W-:-:S04]  /*0600*/  IMAD R23, R0, UR7, R3 ;  /* 0x0000000700177c24 */ /* 0x004fc8000f8e0203 */
[----:B------:R-:W-:-:S06]  /*0610*/  IMAD.WIDE R22, R23, 0x4, R14 ;  /* 0x0000000417167825 */ /* 0x000fcc00078e020e */
[----:B------:R0:W2:Y:S01]  /*0620*/  LDG.E R22, desc[UR8][R22.64] ;  /* 0x0000000816167981 */ /* 0x0000a2000c1e1900 */
[----:B----4-:R-:W-:-:S04]  /*0630*/  IMAD R19, R0, UR7, R25 ;  /* 0x0000000700137c24 */ /* 0x010fc8000f8e0219 */
[----:B------:R-:W-:-:S06]  /*0640*/  IMAD.WIDE R18, R19, 0x4, R14 ;  /* 0x0000000413127825 */ /* 0x000fcc00078e020e */
[----:B------:R-:W4:Y:S01]  /*0650*/  LDG.E R18, desc[UR8][R18.64] ;  /* 0x0000000812127981 */ /* 0x000f22000c1e1900 */
[----:B-----5:R-:W-:-:S04]  /*0660*/  I2FP.F32.S32 R28, R28 ;  /* 0x0000001c001c7245 */ /* 0x020fc80000201400 */
[----:B------:R-:W-:Y:S02]  /*0670*/  FSETP.GT.AND P1, PT, R2, R28, PT ;  /* 0x0000001c0200720b */ /* 0x000fe40003f24000 */
[----:B---3--:R-:W-:-:S11]  /*0680*/  I2FP.F32.S32 R21, R29 ;  /* 0x0000001d00157245 */ /* 0x008fd60000201400 */
[----:B------:R-:W-:-:S04]  /*0690*/  @!P1 FSETP.GT.AND P2, PT, R27, R28, PT ;  /* 0x0000001c1b00920b */ /* 0x000fc80003f44000 */
[----:B------:R-:W-:Y:S01]  /*06a0*/  @!P1 FSEL R27, R28, R27, P2 ;  /* 0x0000001b1c1b9208 */ /* 0x000fe20001000000 */
[----:B------:R-:W-:-:S05]  /*06b0*/  @!P1 IMAD.MOV.U32 R28, RZ, RZ, R2 ;  /* 0x000000ffff1c9224 */ /* 0x000fca00078e0002 */
[----:B------:R-:W-:Y:S02]  /*06c0*/  FSETP.GT.AND P3, PT, R28, R21, PT ;  /* 0x000000151c00720b */ /* 0x000fe40003f64000 */
[----:B------:R-:W-:Y:S02]  /*06d0*/  @!P1 MOV R2, R27 ;  /* 0x0000001b00029202 */ /* 0x000fe40000000f00 */
[----:B0-----:R-:W-:-:S09]  /*06e0*/  I2FP.F32.S32 R23, R20 ;  /* 0x0000001400177245 */ /* 0x001fd20000201400 */
[----:B------:R-:W-:-:S04]  /*06f0*/  @!P3 FSETP.GT.AND P4, PT, R2, R21, PT ;  /* 0x000000150200b20b */ /* 0x000fc80003f84000 */
[----:B------:R-:W-:Y:S01]  /*0700*/  @!P3 FSEL R2, R21, R2, P4 ;  /* 0x000000021502b208 */ /* 0x000fe20002000000 */
[----:B------:R-:W-:Y:S01]  /*0710*/  @!P3 IMAD.MOV.U32 R21, RZ, RZ, R28 ;  /* 0x000000ffff15b224 */ /* 0x000fe200078e001c */
[----:B------:R-:W-:-:S04]  /*0720*/  @!P6 SEL R10, R5, R10, P5 ;  /* 0x0000000a050ae207 */ /* 0x000fc80002800000 */
[----:B------:R-:W-:Y:S01]  /*0730*/  FSETP.GT.AND P5, PT, R21, R23, PT ;  /* 0x000000171500720b */ /* 0x000fe20003fa4000 */
[----:B------:R-:W-:Y:S02]  /*0740*/  @!P3 IMAD.MOV.U32 R28, RZ, RZ, R2 ;  /* 0x000000ffff1cb224 */ /* 0x000fe400078e0002 */
[----:B------:R-:W-:Y:S02]  /*0750*/  @!P6 IMAD.MOV.U32 R5, RZ, RZ, R24 ;  /* 0x000000ffff05e224 */ /* 0x000fe400078e0018 */
[----:B------:R-:W-:-:S08]  /*0760*/  @!P6 IMAD.MOV.U32 R24, RZ, RZ, R10 ;  /* 0x000000ffff18e224 */ /* 0x000fd000078e000a */
[----:B------:R-:W-:Y:S02]  /*0770*/  @!P5 FSETP.GT.AND P6, PT, R28, R23, PT ;  /* 0x000000171c00d20b */ /* 0x000fe40003fc4000 */
[----:B------:R-:W-:Y:S02]  /*0780*/  @!P1 SEL R24, R11, R24, P2 ;  /* 0x000000180b189207 */ /* 0x000fe40001000000 */
[----:B------:R-:W-:Y:S01]  /*0790*/  @!P5 FSEL R28, R23, R28, P6 ;  /* 0x0000001c171cd208 */ /* 0x000fe20003000000 */
[----:B------:R-:W-:Y:S02]  /*07a0*/  @!P5 IMAD.MOV.U32 R23, RZ, RZ, R21 ;  /* 0x000000ffff17d224 */ /* 0x000fe400078e0015 */
[----:B------:R-:W-:Y:S02]  /*07b0*/  @!P1 IMAD.MOV.U32 R11, RZ, RZ, R5 ;  /* 0x000000ffff0b9224 */ /* 0x000fe400078e0005 */
[----:B------:R-:W-:Y:S01]  /*07c0*/  @!P1 IMAD.MOV.U32 R5, RZ, RZ, R24 ;  /* 0x000000ffff059224 */ /* 0x000fe200078e0018 */
[----:B------:R-:W-:-:S04]  /*07d0*/  @!P5 MOV R21, R28 ;  /* 0x0000001c0015d202 */ /* 0x000fc80000000f00 */
[----:B------:R-:W-:Y:S01]  /*07e0*/  @!P3 SEL R5, R6, R5, P4 ;  /* 0x000000050605b207 */ /* 0x000fe20002000000 */
[----:B------:R-:W-:-:S04]  /*07f0*/  @!P3 IMAD.MOV.U32 R6, RZ, RZ, R11 ;  /* 0x000000ffff06b224 */ /* 0x000fc800078e000b */
[----:B------:R-:W-:-:S05]  /*0800*/  @!P3 IMAD.MOV.U32 R11, RZ, RZ, R5 ;  /* 0x000000ffff0bb224 */ /* 0x000fca00078e0005 */
[----:B------:R-:W-:Y:S02]  /*0810*/  @!P5 SEL R11, R9, R11, P6 ;  /* 0x0000000b090bd207 */ /* 0x000fe40003000000 */
[----:B------:R-:W-:-:S03]  /*0820*/  @!P5 MOV R9, R6 ;  /* 0x000000060009d202 */ /* 0x000fc60000000f00 */
[----:B------:R-:W-:Y:S02]  /*0830*/  @!P5 IMAD.MOV.U32 R6, RZ, RZ, R11 ;  /* 0x000000ffff06d224 */ /* 0x000fe400078e000b */
[----:B------:R-:W-:Y:S01]  /*0840*/  VIADD R8, R8, 0x8 ;  /* 0x0000000808087836 */ /* 0x000fe20000000000 */
[----:B------:R-:W-:Y:S01]  /*0850*/  IADD3 R16, P4, PT, R16, 0x20, RZ ;  /* 0x0000002010107810 */ /* 0x000fe20007f9e0ff */
[----:B------:R-:W-:-:S04]  /*0860*/  VIADD R7, R7, 0x8 ;  /* 0x0000000807077836 */ /* 0x000fc80000000000 */
[----:B------:R-:W-:Y:S01]  /*0870*/  IMAD.X R17, RZ, RZ, R17, P4 ;  /* 0x000000ffff117224 */ /* 0x000fe200020e0611 */
[----:B--2---:R-:W-:-:S04]  /*0880*/  I2FP.F32.S32 R29, R22 ;  /* 0x00000016001d7245 */ /* 0x004fc80000201400 */
[----:B------:R-:W-:-:S13]  /*0890*/  FSETP.GT.AND P2, PT, R23, R29, PT ;  /* 0x0000001d1700720b */ /* 0x000fda0003f44000 */
[----:B------:R-:W-:-:S04]  /*08a0*/  @!P2 FSETP.GT.AND P1, PT, R21, R29, PT ;  /* 0x0000001d1500a20b */ /* 0x000fc80003f24000 */
[----:B------:R-:W-:Y:S01]  /*08b0*/  @!P2 FSEL R21, R29, R21, P1 ;  /* 0x000000151d15a208 */ /* 0x000fe20000800000 */
[----:B------:R-:W-:Y:S01]  /*08c0*/  @!P2 IMAD.MOV.U32 R29, RZ, RZ, R23 ;  /* 0x000000ffff1da224 */ /* 0x000fe200078e0017 */
[----:B------:R-:W-:Y:S01]  /*08d0*/  @!P2 SEL R6, R3, R6, P1 ;  /* 0x000000060306a207 */ /* 0x000fe20000800000 */
[----:B------:R-:W-:Y:S02]  /*08e0*/  @!P2 IMAD.MOV.U32 R3, RZ, RZ, R9 ;  /* 0x000000ffff03a224 */ /* 0x000fe400078e0009 */
[----:B------:R-:W-:Y:S01]  /*08f0*/  @!P2 IMAD.MOV.U32 R23, RZ, RZ, R21 ;  /* 0x000000ffff17a224 */ /* 0x000fe200078e0015 */
[----:B------:R-:W-:Y:S02]  /*0900*/  @!P2 MOV R9, R6 ;  /* 0x000000060009a202 */ /* 0x000fe40000000f00 */
[----:B------:R-:W-:Y:S02]  /*0910*/  ISETP.NE.AND P2, PT, R8, RZ, PT ;  /* 0x000000ff0800720c */ /* 0x000fe40003f45270 */
[----:B----4-:R-:W-:-:S04]  /*0920*/  I2FP.F32.S32 R28, R18 ;  /* 0x00000012001c7245 */ /* 0x010fc80000201400 */
[----:B------:R-:W-:-:S13]  /*0930*/  FSETP.GT.AND P3, PT, R29, R28, PT ;  /* 0x0000001c1d00720b */ /* 0x000fda0003f64000 */
[----:B------:R-:W-:-:S04]  /*0940*/  @!P3 FSETP.GT.AND P1, PT, R23, R28, PT ;  /* 0x0000001c1700b20b */ /* 0x000fc80003f24000 */
[----:B------:R-:W-:Y:S02]  /*0950*/  @!P3 FSEL R23, R28, R23, P1 ;  /* 0x000000171c17b208 */ /* 0x000fe40000800000 */
[----:B------:R-:W-:Y:S01]  /*0960*/  @!P3 SEL R9, R25, R9, P1 ;  /* 0x000000091909b207 */ /* 0x000fe20000800000 */
[----:B------:R-:W-:Y:S02]  /*0970*/  @!P3 IMAD.MOV.U32 R28, RZ, RZ, R29 ;  /* 0x000000ffff1cb224 */ /* 0x000fe400078e001d */
[----:B------:R-:W-:Y:S01]  /*0980*/  @!P3 IMAD.MOV.U32 R25, RZ, RZ, R3 ;  /* 0x000000ffff19b224 */ /* 0x000fe200078e0003 */
[----:B------:R-:W-:Y:S01]  /*0990*/  @!P3 MOV R3, R9 ;  /* 0x000000090003b202 */ /* 0x000fe20000000f00 */
[----:B------:R-:W-:Y:S01]  /*09a0*/  @!P3 IMAD.MOV.U32 R29, RZ, RZ, R23 ;  /* 0x000000ffff1db224 */ /* 0x000fe200078e0017 */
[----:B------:R-:W-:Y:S06]  /*09b0*/  @P2 BRA `(.L_x_3) ;  /* 0xfffffff800482947 */ /* 0x000fec000383ffff */
.L_x_2:
[----:B------:R-:W-:Y:S05]  /*09c0*/  @!P0 BRA `(.L_x_1) ;  /* 0x0000000400d48947 */ /* 0x000fea0003800000 */
[----:B------:R-:W-:Y:S02]  /*09d0*/  ISETP.GE.U32.AND P1, PT, R26, 0x4, PT ;  /* 0x000000041a00780c */ /* 0x000fe40003f26070 */
[----:B------:R-:W-:-:S04]  /*09e0*/  LOP3.LUT R17, R4, 0x3, RZ, 0xc0, !PT ;  /* 0x0000000304117812 */ /* 0x000fc800078ec0ff */
[----:B------:R-:W-:-:S07]  /*09f0*/  ISETP.NE.AND P0, PT, R17, RZ, PT ;  /* 0x000000ff1100720c */ /* 0x000fce0003f05270 */
[----:B------:R-:W-:Y:S06]  /*0a00*/  @!P1 BRA `(.L_x_4) ;  /* 0x0000000000e49947 */ /* 0x000fec0003800000 */
[----:B------:R-:W0:Y:S01]  /*0a10*/  LDC.64 R10, c[0x0][0x3b0] ;  /* 0x0000ec00ff0a7b82 */ /* 0x000e220000000a00 */
[----:B------:R-:W1:Y:S07]  /*0a20*/  LDCU UR4, c[0x0][0x380] ;  /* 0x00007000ff0477ac */ /* 0x000e6e0008000800 */
[----:B------:R-:W2:Y:S01]  /*0a30*/  LDC.64 R8, c[0x0][0x3b8] ;  /* 0x0000ee00ff087b82 */ /* 0x000ea20000000a00 */
[----:B0-----:R-:W-:-:S05]  /*0a40*/  IMAD.WIDE.U32 R10, R7, 0x4, R10 ;  /* 0x00000004070a7825 */ /* 0x001fca00078e000a */
[----:B------:R-:W1:Y:S04]  /*0a50*/  LDG.E R2, desc[UR8][R10.64] ;  /* 0x000000080a027981 */ /* 0x000e68000c1e1900 */
[----:B------:R-:W3:Y:S01]  /*0a60*/  LDG.E R6, desc[UR8][R10.64+0x4] ;  /* 0x000004080a067981 */ /* 0x000ee2000c1e1900 */
[----:B-1----:R-:W-:-:S04]  /*0a70*/  IMAD R19, R0, UR4, R2 ;  /* 0x0000000400137c24 */ /* 0x002fc8000f8e0202 */
[----:B--2---:R-:W-:-:S06]  /*0a80*/  IMAD.WIDE R18, R19, 0x4, R8 ;  /* 0x0000000413127825 */ /* 0x004fcc00078e0208 */
[----:B------:R-:W2:Y:S01]  /*0a90*/  LDG.E R18, desc[UR8][R18.64] ;  /* 0x0000000812127981 */ /* 0x000ea2000c1e1900 */
[----:B---3--:R-:W-:-:S04]  /*0aa0*/  IMAD R15, R0, UR4, R6 ;  /* 0x00000004000f7c24 */ /* 0x008fc8000f8e0206 */
[----:B------:R-:W-:-:S06]  /*0ab0*/  IMAD.WIDE R14, R15, 0x4, R8 ;  /* 0x000000040f0e7825 */ /* 0x000fcc00078e0208 */
[----:B------:R-:W3:Y:S01]  /*0ac0*/  LDG.E R14, desc[UR8][R14.64] ;  /* 0x000000080e0e7981 */ /* 0x000ee2000c1e1900 */
[----:B--2---:R-:W-:-:S04]  /*0ad0*/  I2FP.F32.S32 R16, R18 ;  /* 0x0000001200107245 */ /* 0x004fc80000201400 */
[----:B------:R-:W-:Y:S02]  /*0ae0*/  FSETP.GT.AND P2, PT, R28, R16, PT ;  /* 0x000000101c00720b */ /* 0x000fe40003f44000 */
[----:B---3--:R-:W-:-:S11]  /*0af0*/  I2FP.F32.S32 R5, R14 ;  /* 0x0000000e00057245 */ /* 0x008fd60000201400 */
[----:B------:R-:W-:-:S04]  /*0b00*/  @!P2 FSETP.GT.AND P1, PT, R29, R16, PT ;  /* 0x000000101d00a20b */ /* 0x000fc80003f24000 */
[----:B------:R-:W-:Y:S01]  /*0b10*/  @!P2 FSEL R20, R16, R29, P1 ;  /* 0x0000001d1014a208 */ /* 0x000fe20000800000 */
[----:B------:R-:W-:Y:S01]  /*0b20*/  @!P2 IMAD.MOV.U32 R16, RZ, RZ, R28 ;  /* 0x000000ffff10a224 */ /* 0x000fe200078e001c */
[----:B------:R-:W-:Y:S02]  /*0b30*/  @!P2 SEL R21, R2, R3, P1 ;  /* 0x000000030215a207 */ /* 0x000fe40000800000 */
[----:B------:R-:W2:Y:S01]  /*0b40*/  LDG.E R3, desc[UR8][R10.64+0x8] ;  /* 0x000008080a037981 */ /* 0x000ea2000c1e1900 */
[----:B------:R-:W-:Y:S01]  /*0b50*/  @!P2 IMAD.MOV.U32 R28, RZ, RZ, R20 ;  /* 0x000000ffff1ca224 */ /* 0x000fe200078e0014 */
[----:B------:R-:W-:Y:S01]  /*0b60*/  FSETP.GT.AND P3, PT, R16, R5, PT ;  /* 0x000000051000720b */ /* 0x000fe20003f64000 */
[----:B------:R-:W-:Y:S01]  /*0b70*/  @!P2 IMAD.MOV.U32 R2, RZ, RZ, R25 ;  /* 0x000000ffff02a224 */ /* 0x000fe200078e0019 */
[----:B------:R-:W-:-:S11]  /*0b80*/  @!P2 MOV R25, R21 ;  /* 0x000000150019a202 */ /* 0x000fd60000000f00 */
[----:B------:R-:W-:-:S04]  /*0b90*/  @!P3 FSETP.GT.AND P1, PT, R28, R5, PT ;  /* 0x000000051c00b20b */ /* 0x000fc80003f24000 */
[----:B------:R-:W-:Y:S02]  /*0ba0*/  @!P3 SEL R18, R6, R25, P1 ;  /* 0x000000190612b207 */ /* 0x000fe40000800000 */
[----:B------:R-:W3:Y:S01]  /*0bb0*/  LDG.E R25, desc[UR8][R10.64+0xc] ;  /* 0x00000c080a197981 */ /* 0x000ee2000c1e1900 */
[----:B--2---:R-:W-:-:S04]  /*0bc0*/  IMAD R15, R0, UR4, R3 ;  /* 0x00000004000f7c24 */ /* 0x004fc8000f8e0203 */
[----:B------:R-:W-:-:S06]  /*0bd0*/  IMAD.WIDE R14, R15, 0x4, R8 ;  /* 0x000000040f0e7825 */ /* 0x000fcc00078e0208 */
[----:B------:R-:W2:Y:S01]  /*0be0*/  LDG.E R14, desc[UR8][R14.64] ;  /* 0x000000080e0e7981 */ /* 0x000ea2000c1e1900 */
[----:B---3--:R-:W-:-:S04]  /*0bf0*/  IMAD R19, R0, UR4, R25 ;  /* 0x0000000400137c24 */ /* 0x008fc8000f8e0219 */
[----:B------:R-:W-:-:S06]  /*0c00*/  IMAD.WIDE R8, R19, 0x4, R8 ;  /* 0x0000000413087825 */ /* 0x000fcc00078e0208 */
[----:B------:R-:W3:Y:S01]  /*0c10*/  LDG.E R8, desc[UR8][R8.64] ;  /* 0x0000000808087981 */ /* 0x000ee2000c1e1900 */
[----:B------:R-:W-:Y:S01]  /*0c20*/  @!P3 FSEL R28, R5, R28, P1 ;  /* 0x0000001c051cb208 */ /* 0x000fe20000800000 */
[----:B------:R-:W-:Y:S02]  /*0c30*/  @!P3 IMAD.MOV.U32 R5, RZ, RZ, R16 ;  /* 0x000000ffff05b224 */ /* 0x000fe400078e0010 */
[----:B------:R-:W-:Y:S01]  /*0c40*/  @!P3 IMAD.MOV.U32 R6, RZ, RZ, R2 ;  /* 0x000000ffff06b224 */ /* 0x000fe200078e0002 */
[----:B------:R-:W-:Y:S01]  /*0c50*/  @!P3 MOV R2, R18 ;  /* 0x000000120002b202 */ /* 0x000fe20000000f00 */
[----:B------:R-:W-:Y:S02]  /*0c60*/  @!P3 IMAD.MOV.U32 R16, RZ, RZ, R28 ;  /* 0x000000ffff10b224 */ /* 0x000fe400078e001c */
[----:B------:R-:W-:Y:S01]  /*0c70*/  VIADD R7, R7, 0x4 ;  /* 0x0000000407077836 */ /* 0x000fe20000000000 */
[----:B--2---:R-:W-:-:S04]  /*0c80*/  I2FP.F32.S32 R29, R14 ;  /* 0x0000000e001d7245 */ /* 0x004fc80000201400 */
[----:B------:R-:W-:-:S13]  /*0c90*/  FSETP.GT.AND P2, PT, R5, R29, PT ;  /* 0x0000001d0500720b */ /* 0x000fda0003f44000 */
[----:B------:R-:W-:-:S04]  /*0ca0*/  @!P2 FSETP.GT.AND P1, PT, R16, R29, PT ;  /* 0x0000001d1000a20b */ /* 0x000fc80003f24000 */
[----:B------:R-:W-:Y:S01]  /*0cb0*/  @!P2 FSEL R16, R29, R16, P1 ;  /* 0x000000101d10a208 */ /* 0x000fe20000800000 */
[----:B------:R-:W-:Y:S01]  /*0cc0*/  @!P2 IMAD.MOV.U32 R29, RZ, RZ, R5 ;  /* 0x000000ffff1da224 */ /* 0x000fe200078e0005 */
[----:B---3--:R-:W-:Y:S02]  /*0cd0*/  I2FP.F32.S32 R28, R8 ;  /* 0x00000008001c7245 */ /* 0x008fe40000201400 */
[----:B------:R-:W-:Y:S01]  /*0ce0*/  @!P2 SEL R2, R3, R2, P1 ;  /* 0x000000020302a207 */ /* 0x000fe20000800000 */
[----:B------:R-:W-:Y:S01]  /*0cf0*/  @!P2 IMAD.MOV.U32 R5, RZ, RZ, R16 ;  /* 0x000000ffff05a224 */ /* 0x000fe200078e0010 */
[----:B------:R-:W-:Y:S01]  /*0d00*/  FSETP.GT.AND P4, PT, R29, R28, PT ;  /* 0x0000001c1d00720b */ /* 0x000fe20003f84000 */
[----:B------:R-:W-:Y:S02]  /*0d10*/  @!P2 IMAD.MOV.U32 R3, RZ, RZ, R6 ;  /* 0x000000ffff03a224 */ /* 0x000fe400078e0006 */
[----:B------:R-:W-:-:S10]  /*0d20*/  @!P2 IMAD.MOV.U32 R6, RZ, RZ, R2 ;  /* 0x000000ffff06a224 */ /* 0x000fd400078e0002 */
[----:B------:R-:W-:-:S04]  /*0d30*/  @!P4 FSETP.GT.AND P1, PT, R5, R28, PT ;  /* 0x0000001c0500c20b */ /* 0x000fc80003f24000 */
[----:B------:R-:W-:Y:S02]  /*0d40*/  @!P4 FSEL R5, R28, R5, P1 ;  /* 0x000000051c05c208 */ /* 0x000fe40000800000 */
[----:B------:R-:W-:Y:S01]  /*0d50*/  @!P4 SEL R6, R25, R6, P1 ;  /* 0x000000061906c207 */ /* 0x000fe20000800000 */
[----:B------:R-:W-:Y:S01]  /*0d60*/  @!P4 IMAD.MOV.U32 R25, RZ, RZ, R3 ;  /* 0x000000ffff19c224 */ /* 0x000fe200078e0003 */
[----:B------:R-:W-:Y:S01]  /*0d70*/  @!P4 MOV R28, R29 ;  /* 0x0000001d001cc202 */ /* 0x000fe20000000f00 */
[----:B------:R-:W-:Y:S02]  /*0d80*/  @!P4 IMAD.MOV.U32 R29, RZ, RZ, R5 ;  /* 0x000000ffff1dc224 */ /* 0x000fe400078e0005 */
[----:B------:R-:W-:-:S07]  /*0d90*/  @!P4 IMAD.MOV.U32 R3, RZ, RZ, R6 ;  /* 0x000000ffff03c224 */ /* 0x000fce00078e0006 */
.L_x_4:
[----:B------:R-:W-:Y:S05]  /*0da0*/  @!P0 BRA `(.L_x_1) ;  /* 0x0000000000dc8947 */ /* 0x000fea0003800000 */
[----:B------:R-:W-:Y:S02]  /*0db0*/  ISETP.NE.AND P0, PT, R17, 0x1, PT ;  /* 0x000000011100780c */ /* 0x000fe40003f05270 */
[----:B------:R-:W-:-:S04]  /*0dc0*/  LOP3.LUT R4, R4, 0x1, RZ, 0xc0, !PT ;  /* 0x0000000104047812 */ /* 0x000fc800078ec0ff */
[----:B------:R-:W-:-:S07]  /*0dd0*/  ISETP.NE.U32.AND P3, PT, R4, 0x1, PT ;  /* 0x000000010400780c */ /* 0x000fce0003f65070 */
        /* <DEDUP_REMOVED lines=13> */
[----:B------:R-:W-:Y:S01]  /*0eb0*/  VIADD R7, R7, 0x2 ;  /* 0x0000000207077836 */ /* 0x000fe20000000000 */
[----:B--2---:R-:W-:-:S04]  /*0ec0*/  I2FP.F32.S32 R6, R4 ;  /* 0x0000000400067245 */ /* 0x004fc80000201400 */
[----:B------:R-:W-:Y:S02]  /*0ed0*/  FSETP.GT.AND P1, PT, R28, R6, PT ;  /* 0x000000061c00720b */ /* 0x000fe40003f24000 */
[----:B---3--:R-:W-:-:S11]  /*0ee0*/  I2FP.F32.S32 R11, R8 ;  /* 0x00000008000b7245 */ /* 0x008fd60000201400 */
[----:B------:R-:W-:-:S04]  /*0ef0*/  @!P1 FSETP.GT.AND P0, PT, R29, R6, PT ;  /* 0x000000061d00920b */ /* 0x000fc80003f04000 */
[----:B------:R-:W-:Y:S01]  /*0f00*/  @!P1 FSEL R10, R6, R29, P0 ;  /* 0x0000001d060a9208 */ /* 0x000fe20000000000 */
[----:B------:R-:W-:Y:S01]  /*0f10*/  @!P1 IMAD.MOV.U32 R6, RZ, RZ, R28 ;  /* 0x000000ffff069224 */ /* 0x000fe200078e001c */
[----:B------:R-:W-:Y:S01]  /*0f20*/  @!P1 SEL R3, R2, R3, P0 ;  /* 0x0000000302039207 */ /* 0x000fe20000000000 */
[----:B------:R-:W-:Y:S01]  /*0f30*/  @!P1 IMAD.MOV.U32 R2, RZ, RZ, R25 ;  /* 0x000000ffff029224 */ /* 0x000fe200078e0019 */
[----:B------:R-:W-:Y:S02]  /*0f40*/  @!P1 MOV R28, R10 ;  /* 0x0000000a001c9202 */ /* 0x000fe40000000f00 */
[----:B------:R-:W-:Y:S01]  /*0f50*/  FSETP.GT.AND P2, PT, R6, R11, PT ;  /* 0x0000000b0600720b */ /* 0x000fe20003f44000 */
[----:B------:R-:W-:-:S12]  /*0f60*/  @!P1 IMAD.MOV.U32 R25, RZ, RZ, R3 ;  /* 0x000000ffff199224 */ /* 0x000fd800078e0003 */
[----:B------:R-:W-:-:S04]  /*0f70*/  @!P2 FSETP.GT.AND P0, PT, R28, R11, PT ;  /* 0x0000000b1c00a20b */ /* 0x000fc80003f04000 */
[----:B------:R-:W-:Y:S01]  /*0f80*/  @!P2 SEL R4, R14, R25, P0 ;  /* 0x000000190e04a207 */ /* 0x000fe20000000000 */
[----:B------:R-:W-:Y:S01]  /*0f90*/  @!P2 IMAD.MOV.U32 R14, RZ, RZ, R2 ;  /* 0x000000ffff0ea224 */ /* 0x000fe200078e0002 */
[----:B------:R-:W-:Y:S02]  /*0fa0*/  @!P2 FSEL R3, R11, R28, P0 ;  /* 0x0000001c0b03a208 */ /* 0x000fe40000000000 */
[----:B------:R-:W-:Y:S01]  /*0fb0*/  @!P2 MOV R11, R6 ;  /* 0x00000006000ba202 */ /* 0x000fe20000000f00 */
[----:B------:R-:W-:Y:S02]  /*0fc0*/  @!P2 IMAD.MOV.U32 R2, RZ, RZ, R4 ;  /* 0x000000ffff02a224 */ /* 0x000fe400078e0004 */
[----:B------:R-:W-:Y:S02]  /*0fd0*/  @!P2 IMAD.MOV.U32 R6, RZ, RZ, R3 ;  /* 0x000000ffff06a224 */ /* 0x000fe400078e0003 */
[----:B------:R-:W-:Y:S01]  /*0fe0*/  IMAD.MOV.U32 R25, RZ, RZ, R14 ;  /* 0x000000ffff197224 */ /* 0x000fe200078e000e */
[----:B------:R-:W-:Y:S01]  /*0ff0*/  MOV R3, R2 ;  /* 0x0000000200037202 */ /* 0x000fe20000000f00 */
[----:B------:R-:W-:-:S02]  /*1000*/  IMAD.MOV.U32 R28, RZ, RZ, R11 ;  /* 0x000000ffff1c7224 */ /* 0x000fc400078e000b */
[----:B------:R-:W-:-:S07]  /*1010*/  IMAD.MOV.U32 R29, RZ, RZ, R6 ;  /* 0x000000ffff1d7224 */ /* 0x000fce00078e0006 */
.L_x_5:
[----:B------:R-:W-:Y:S05]  /*1020*/  @P3 BRA `(.L_x_1) ;  /* 0x00000000003c3947 */ /* 0x000fea0003800000 */
[----:B------:R-:W0:Y:S01]  /*1030*/  LDC.64 R4, c[0x0][0x3b0] ;  /* 0x0000ec00ff047b82 */ /* 0x000e220000000a00 */
[----:B------:R-:W1:Y:S01]  /*1040*/  LDCU UR4, c[0x0][0x380] ;  /* 0x00007000ff0477ac */ /* 0x000e620008000800 */
[----:B0-----:R-:W-:-:S06]  /*1050*/  IMAD.WIDE.U32 R4, R7, 0x4, R4 ;  /* 0x0000000407047825 */ /* 0x001fcc00078e0004 */
[----:B------:R-:W0:Y:S01]  /*1060*/  LDC.64 R6, c[0x0][0x3b8] ;  /* 0x0000ee00ff067b82 */ /* 0x000e220000000a00 */
[----:B------:R-:W1:Y:S02]  /*1070*/  LDG.E R4, desc[UR8][R4.64] ;  /* 0x0000000804047981 */ /* 0x000e64000c1e1900 */
[----:B-1----:R-:W-:-:S04]  /*1080*/  IMAD R9, R0, UR4, R4 ;  /* 0x0000000400097c24 */ /* 0x002fc8000f8e0204 */
[----:B0-----:R-:W-:-:S06]  /*1090*/  IMAD.WIDE R6, R9, 0x4, R6 ;  /* 0x0000000409067825 */ /* 0x001fcc00078e0206 */
[----:B------:R-:W2:Y:S02]  /*10a0*/  LDG.E R6, desc[UR8][R6.64] ;  /* 0x0000000806067981 */ /* 0x000ea4000c1e1900 */
[----:B--2---:R-:W-:-:S04]  /*10b0*/  I2FP.F32.S32 R2, R6 ;  /* 0x0000000600027245 */ /* 0x004fc80000201400 */
[-C--:B------:R-:W-:Y:S02]  /*10c0*/  FSETP.GT.AND P0, PT, R28, R2.reuse, PT ;  /* 0x000000021c00720b */ /* 0x080fe40003f04000 */
[----:B------:R-:W-:Y:S02]  /*10d0*/  FSETP.GT.AND P1, PT, R29, R2, PT ;  /* 0x000000021d00720b */ /* 0x000fe40003f24000 */
[----:B------:R-:W-:-:S09]  /*10e0*/  SEL R2, R4, R25, P0 ;  /* 0x0000001904027207 */ /* 0x000fd20000000000 */
[----:B------:R-:W-:-:S05]  /*10f0*/  @!P0 SEL R25, R4, R3, P1 ;  /* 0x0000000304198207 */ /* 0x000fca0000800000 */
[----:B------:R-:W-:Y:S02]  /*1100*/  IMAD.MOV.U32 R3, RZ, RZ, R25 ;  /* 0x000000ffff037224 */ /* 0x000fe400078e0019 */
[----:B------:R-:W-:-:S07]  /*1110*/  IMAD.MOV.U32 R25, RZ, RZ, R2 ;  /* 0x000000ffff197224 */ /* 0x000fce00078e0002 */
.L_x_1:
[----:B0-----:R-:W0:Y:S01]  /*1120*/  LDC.64 R4, c[0x0][0x3a8] ;  /* 0x0000ea00ff047b82 */ /* 0x001e220000000a00 */
[----:B------:R-:W-:Y:S01]  /*1130*/  STG.E desc[UR8][R12.64], R25 ;  /* 0x000000190c007986 */ /* 0x000fe2000c101908 */
[----:B0-----:R-:W-:-:S05]  /*1140*/  IMAD.WIDE R4, R0, 0x4, R4 ;  /* 0x0000000400047825 */ /* 0x001fca00078e0204 */
[----:B------:R-:W-:Y:S01]  /*1150*/  STG.E desc[UR8][R4.64], R3 ;  /* 0x0000000304007986 */ /* 0x000fe2000c101908 */
[----:B------:R-:W-:Y:S05]  /*1160*/  EXIT ;  /* 0x000000000000794d */ /* 0x000fea0003800000 */
.L_x_6:
        /* <DEDUP_REMOVED lines=9> */
.L_x_8:


//--------------------- .nv.shared.reserved.0     --------------------------
	.section	.nv.shared.reserved.0,"aw",@nobits
	.weak		__nv_reservedSMEM_offset_0_alias
	.size		__nv_reservedSMEM_offset_0_alias, 0, 64
	.other		__nv_reservedSMEM_offset_0_alias,@"STO_CUDA_RESERVED_SHARED STV_DEFAULT"
__nv_reservedSMEM_offset_0_alias:
	.zero		0
	.zero		64


//--------------------- .nv.global                --------------------------
	.section	.nv.global,"aw",@nobits
.nv.global:
	.type		_ZN34_INTERNAL_e235e05d_4_k_cu_41d9e0256thrust24THRUST_300001_SM_1000_NS3seqE,@object
	.size		_ZN34_INTERNAL_e235e05d_4_k_cu_41d9e0256thrust24THRUST_300001_SM_1000_NS3seqE,(_ZN34_INTERNAL_e235e05d_4_k_cu_41d9e0254cuda3std3__48in_placeE - _ZN34_INTERNAL_e235e05d_4_k_cu_41d9e0256thrust24THRUST_300001_SM_1000_NS3seqE)
_ZN34_INTERNAL_e235e05d_4_k_cu_41d9e0256thrust24THRUST_300001_SM_1000_NS3seqE:
	.zero		1
	.type		_ZN34_INTERNAL_e235e05d_4_k_cu_41d9e0254cuda3std3__48in_placeE,@object
	.size		_ZN34_INTERNAL_e235e05d_4_k_cu_41d9e0254cuda3std3__48in_placeE,(_ZN34_INTERNAL_e235e05d_4_k_cu_41d9e0254cuda3std6ranges3__45__cpo4sizeE - _ZN34_INTERNAL_e235e05d_4_k_cu_41d9e0254cuda3std3__48in_placeE)
_ZN34_INTERNAL_e235e05d_4_k_cu_41d9e0254cuda3std3__48in_placeE:
	.zero		1
	.type		_ZN34_INTERNAL_e235e05d_4_k_cu_41d9e0254cuda3std6ranges3__45__cpo4sizeE,@object
	.size		_ZN34_INTERNAL_e235e05d_4_k_cu_41d9e0254cuda3std6ranges3__45__cpo4sizeE,(_ZN34_INTERNAL_e235e05d_4_k_cu_41d9e0256thrust24THRUST_300001_SM_1000_NS12placeholders2_3E - _ZN34_INTERNAL_e235e05d_4_k_cu_41d9e0254cuda3std6ranges3__45__cpo4sizeE)
_ZN34_INTERNAL_e235e05d_4_k_cu_41d9e0254cuda3std6ranges3__45__cpo4sizeE:
	.zero		1
	.type		_ZN34_INTERNAL_e235e05d_4_k_cu_41d9e0256thrust24THRUST_300001_SM_1000_NS12placeholders2_3E,@object
	.size		_ZN34_INTERNAL_e235e05d_4_k_cu_41d9e0256thrust24THRUST_300001_SM_1000_NS12placeholders2_3E,(_ZN34_INTERNAL_e235e05d_4_k_cu_41d9e0254cuda3std3__45__cpo6cbeginE - _ZN34_INTERNAL_e235e05d_4_k_cu_41d9e0256thrust24THRUST_300001_SM_1000_NS12placeholders2_3E)
_ZN34_INTERNAL_e235e05d_4_k_cu_41d9e0256thrust24THRUST_300001_SM_1000_NS12placeholders2_3E:
	.zero		1
	.type		_ZN34_INTERNAL_e235e05d_4_k_cu_41d9e0254cuda3std3__45__cpo6cbeginE,@object
	.size		_ZN34_INTERNAL_e235e05d_4_k_cu_41d9e0254cuda3std3__45__cpo6cbeginE,(_ZN34_INTERNAL_e235e05d_4_k_cu_41d9e0254cuda3std6ranges3__45__cpo6cbeginE - _ZN34_INTERNAL_e235e05d_4_k_cu_41d9e0254cuda3std3__45__cpo6cbeginE)
_ZN34_INTERNAL_e235e05d_4_k_cu_41d9e0254cuda3std3__45__cpo6cbeginE:
	.zero		1
	.type		_ZN34_INTERNAL_e235e05d_4_k_cu_41d9e0254cuda3std6ranges3__45__cpo6cbeginE,@object
	.size		_ZN34_INTERNAL_e235e05d_4_k_cu_41d9e0254cuda3std6ranges3__45__cpo6cbeginE,(_ZN34_INTERNAL_e235e05d_4_k_cu_41d9e0256thrust24THRUST_300001_SM_1000_NS12placeholders2_7E - _ZN34_INTERNAL_e235e05d_4_k_cu_41d9e0254cuda3std6ranges3__45__cpo6cbeginE)
_ZN34_INTERNAL_e235e05d_4_k_cu_41d9e0254cuda3std6ranges3__45__cpo6cbeginE:
	.zero		1
	.type		_ZN34_INTERNAL_e235e05d_4_k_cu_41d9e0256thrust24THRUST_300001_SM_1000_NS12placeholders2_7E,@object
	.size		_ZN34_INTERNAL_e235e05d_4_k_cu_41d9e0256thrust24THRUST_300001_SM_1000_NS12placeholders2_7E,(_ZN34_INTERNAL_e235e05d_4_k_cu_41d9e0254cuda3std3__45__cpo7crbeginE - _ZN34_INTERNAL_e235e05d_4_k_cu_41d9e0256thrust24THRUST_300001_SM_1000_NS12placeholders2_7E)
_ZN34_INTERNAL_e235e05d_4_k_cu_41d9e0256thrust24THRUST_300001_SM_1000_NS12placeholders2_7E:
	.zero		1
	.type		_ZN34_INTERNAL_e235e05d_4_k_cu_41d9e0254cuda3std3__45__cpo7crbeginE,@object
	.size		_ZN34_INTERNAL_e235e05d_4_k_cu_41d9e0254cuda3std3__45__cpo7crbeginE,(_ZN34_INTERNAL_e235e05d_4_k_cu_41d9e0254cuda3std6ranges3__45__cpo4nextE - _ZN34_INTERNAL_e235e05d_4_k_cu_41d9e0254cuda3std3__45__cpo7crbeginE)
_ZN34_INTERNAL_e235e05d_4_k_cu_41d9e0254cuda3std3__45__cpo7crbeginE:
	.zero		1
	.type		_ZN34_INTERNAL_e235e05d_4_k_cu_41d9e0254cuda3std6ranges3__45__cpo4nextE,@object
	.size		_ZN34_INTERNAL_e235e05d_4_k_cu_41d9e0254cuda3std6ranges3__45__cpo4nextE,(_ZN34_INTERNAL_e235e05d_4_k_cu_41d9e0254cuda3std6ranges3__45__cpo4swapE - _ZN34_INTERNAL_e235e05d_4_k_cu_41d9e0254cuda3std6ranges3__45__cpo4nextE)
_ZN34_INTERNAL_e235e05d_4_k_cu_41d9e0254cuda3std6ranges3__45__cpo4nextE:
	.zero		1
	.type		_ZN34_INTERNAL_e235e05d_4_k_cu_41d9e0254cuda3std6ranges3__45__cpo4swapE,@object
	.size		_ZN34_INTERNAL_e235e05d_4_k_cu_41d9e0254cuda3std6ranges3__45__cpo4swapE,(_ZN34_INTERNAL_e235e05d_4_k_cu_41d9e0256thrust24THRUST_300001_SM_1000_NS8cuda_cub10par_nosyncE - _ZN34_INTERNAL_e235e05d_4_k_cu_41d9e0254cuda3std6ranges3__45__cpo4swapE)
_ZN34_INTERNAL_e235e05d_4_k_cu_41d9e0254cuda3std6ranges3__45__cpo4swapE:
	.zero		1
	.type		_ZN34_INTERNAL_e235e05d_4_k_cu_41d9e0256thrust24THRUST_300001_SM_1000_NS8cuda_cub10par_nosyncE,@object
	.size		_ZN34_INTERNAL_e235e05d_4_k_cu_41d9e0256thrust24THRUST_300001_SM_1000_NS8cuda_cub10par_nosyncE,(_ZN34_INTERNAL_e235e05d_4_k_cu_41d9e0256thrust24THRUST_300001_SM_1000_NS12placeholders2_9E - _ZN34_INTERNAL_e235e05d_4_k_cu_41d9e0256thrust24THRUST_300001_SM_1000_NS8cuda_cub10par_nosyncE)
_ZN34_INTERNAL_e235e05d_4_k_cu_41d9e0256thrust24THRUST_300001_SM_1000_NS8cuda_cub10par_nosyncE:
	.zero		1
	.type		_ZN34_INTERNAL_e235e05d_4_k_cu_41d9e0256thrust24THRUST_300001_SM_1000_NS12placeholders2_9E,@object
	.size		_ZN34_INTERNAL_e235e05d_4_k_cu_41d9e0256thrust24THRUST_300001_SM_1000_NS12placeholders2_9E,(_ZN34_INTERNAL_e235e05d_4_k_cu_41d9e0254cuda3std3__436_GLOBAL__N__e235e05d_4_k_cu_41d9e0256ignoreE - _ZN34_INTERNAL_e235e05d_4_k_cu_41d9e0256thrust24THRUST_300001_SM_1000_NS12placeholders2_9E)
_ZN34_INTERNAL_e235e05d_4_k_cu_41d9e0256thrust24THRUST_300001_SM_1000_NS12placeholders2_9E:
	.zero		1
	.type		_ZN34_INTERNAL_e235e05d_4_k_cu_41d9e0254cuda3std3__436_GLOBAL__N__e235e05d_4_k_cu_41d9e0256ignoreE,@object
	.size		_ZN34_INTERNAL_e235e05d_4_k_cu_41d9e0254cuda3std3__436_GLOBAL__N__e235e05d_4_k_cu_41d9e0256ignoreE,(_ZN34_INTERNAL_e235e05d_4_k_cu_41d9e0254cuda3std6ranges3__45__cpo4dataE - _ZN34_INTERNAL_e235e05d_4_k_cu_41d9e0254cuda3std3__436_GLOBAL__N__e235e05d_4_k_cu_41d9e0256ignoreE)
_ZN34_INTERNAL_e235e05d_4_k_cu_41d9e0254cuda3std3__436_GLOBAL__N__e235e05d_4_k_cu_41d9e0256ignoreE:
	.zero		1
	.type		_ZN34_INTERNAL_e235e05d_4_k_cu_41d9e0254cuda3std6ranges3__45__cpo4dataE,@object
	.size		_ZN34_INTERNAL_e235e05d_4_k_cu_41d9e0254cuda3std6ranges3__45__cpo4dataE,(_ZN34_INTERNAL_e235e05d_4_k_cu_41d9e0256thrust24THRUST_300001_SM_1000_NS12placeholders2_1E - _ZN34_INTERNAL_e235e05d_4_k_cu_41d9e0254cuda3std6ranges3__45__cpo4dataE)
_ZN34_INTERNAL_e235e05d_4_k_cu_41d9e0254cuda3std6ranges3__45__cpo4dataE:
	.zero		1
	.type		_ZN34_INTERNAL_e235e05d_4_k_cu_41d9e0256thrust24THRUST_300001_SM_1000_NS12placeholders2_1E,@object
	.size		_ZN34_INTERNAL_e235e05d_4_k_cu_41d9e0256thrust24THRUST_300001_SM_1000_NS12placeholders2_1E,(_ZN34_INTERNAL_e235e05d_4_k_cu_41d9e0254cuda3std3__45__cpo5beginE - _ZN34_INTERNAL_e235e05d_4_k_cu_41d9e0256thrust24THRUST_300001_SM_1000_NS12placeholders2_1E)
_ZN34_INTERNAL_e235e05d_4_k_cu_41d9e0256thrust24THRUST_300001_SM_1000_NS12placeholders2_1E:
	.zero		1
	.type		_ZN34_INTERNAL_e235e05d_4_k_cu_41d9e0254cuda3std3__45__cpo5beginE,@object
	.size		_ZN34_INTERNAL_e235e05d_4_k_cu_41d9e0254cuda3std3__45__cpo5beginE,(_ZN34_INTERNAL_e235e05d_4_k_cu_41d9e0254cuda3std6ranges3__45__cpo5beginE - _ZN34_INTERNAL_e235e05d_4_k_cu_41d9e0254cuda3std3__45__cpo5beginE)
_ZN34_INTERNAL_e235e05d_4_k_cu_41d9e0254cuda3std3__45__cpo5beginE:
	.zero		1
	.type		_ZN34_INTERNAL_e235e05d_4_k_cu_41d9e0254cuda3std6ranges3__45__cpo5beginE,@object
	.size		_ZN34_INTERNAL_e235e05d_4_k_cu_41d9e0254cuda3std6ranges3__45__cpo5beginE,(_ZN34_INTERNAL_e235e05d_4_k_cu_41d9e0256thrust24THRUST_300001_SM_1000_NS12placeholders2_5E - _ZN34_INTERNAL_e235e05d_4_k_cu_41d9e0254cuda3std6ranges3__45__cpo5beginE)
_ZN34_INTERNAL_e235e05d_4_k_cu_41d9e0254cuda3std6ranges3__45__cpo5beginE:
	.zero		1
	.type		_ZN34_INTERNAL_e235e05d_4_k_cu_41d9e0256thrust24THRUST_300001_SM_1000_NS12placeholders2_5E,@object
	.size		_ZN34_INTERNAL_e235e05d_4_k_cu_41d9e0256thrust24THRUST_300001_SM_1000_NS12placeholders2_5E,(_ZN34_INTERNAL_e235e05d_4_k_cu_41d9e0254cuda3std3__45__cpo6rbeginE - _ZN34_INTERNAL_e235e05d_4_k_cu_41d9e0256thrust24THRUST_300001_SM_1000_NS12placeholders2_5E)
_ZN34_INTERNAL_e235e05d_4_k_cu_41d9e0256thrust24THRUST_300001_SM_1000_NS12placeholders2_5E:
	.zero		1
	.type		_ZN34_INTERNAL_e235e05d_4_k_cu_41d9e0254cuda3std3__45__cpo6rbeginE,@object
	.size		_ZN34_INTERNAL_e235e05d_4_k_cu_41d9e0254cuda3std3__45__cpo6rbeginE,(_ZN34_INTERNAL_e235e05d_4_k_cu_41d9e0254cuda3std6ranges3__45__cpo7advanceE - _ZN34_INTERNAL_e235e05d_4_k_cu_41d9e0254cuda3std3__45__cpo6rbeginE)
_ZN34_INTERNAL_e235e05d_4_k_cu_41d9e0254cuda3std3__45__cpo6rbeginE:
	.zero		1
	.type		_ZN34_INTERNAL_e235e05d_4_k_cu_41d9e0254cuda3std6ranges3__45__cpo7advanceE,@object
	.size		_ZN34_INTERNAL_e235e05d_4_k_cu_41d9e0254cuda3std6ranges3__45__cpo7advanceE,(_ZN34_INTERNAL_e235e05d_4_k_cu_41d9e0254cuda3std3__47nulloptE - _ZN34_INTERNAL_e235e05d_4_k_cu_41d9e0254cuda3std6ranges3__45__cpo7advanceE)
_ZN34_INTERNAL_e235e05d_4_k_cu_41d9e0254cuda3std6ranges3__45__cpo7advanceE:
	.zero		1
	.type		_ZN34_INTERNAL_e235e05d_4_k_cu_41d9e0254cuda3std3__47nulloptE,@object
	.size		_ZN34_INTERNAL_e235e05d_4_k_cu_41d9e0254cuda3std3__47nulloptE,(_ZN34_INTERNAL_e235e05d_4_k_cu_41d9e0254cuda3std6ranges3__45__cpo8distanceE - _ZN34_INTERNAL_e235e05d_4_k_cu_41d9e0254cuda3std3__47nulloptE)
_ZN34_INTERNAL_e235e05d_4_k_cu_41d9e0254cuda3std3__47nulloptE:
	.zero		1
	.type		_ZN34_INTERNAL_e235e05d_4_k_cu_41d9e0254cuda3std6ranges3__45__cpo8distanceE,@object
	.size		_ZN34_INTERNAL_e235e05d_4_k_cu_41d9e0254cuda3std6ranges3__45__cpo8distanceE,(_ZN34_INTERNAL_e235e05d_4_k_cu_41d9e0256thrust24THRUST_300001_SM_1000_NS12placeholders3_10E - _ZN34_INTERNAL_e235e05d_4_k_cu_41d9e0254cuda3std6ranges3__45__cpo8distanceE)
_ZN34_INTERNAL_e235e05d_4_k_cu_41d9e0254cuda3std6ranges3__45__cpo8distanceE:
	.zero		1
	.type		_ZN34_INTERNAL_e235e05d_4_k_cu_41d9e0256thrust24THRUST_300001_SM_1000_NS12placeholders3_10E,@object
	.size		_ZN34_INTERNAL_e235e05d_4_k_cu_41d9e0256thrust24THRUST_300001_SM_1000_NS12placeholders3_10E,(_ZN34_INTERNAL_e235e05d_4_k_cu_41d9e0254cuda3std3__419piecewise_constructE - _ZN34_INTERNAL_e235e05d_4_k_cu_41d9e0256thrust24THRUST_300001_SM_1000_NS12placeholders3_10E)
_ZN34_INTERNAL_e235e05d_4_k_cu_41d9e0256thrust24THRUST_300001_SM_1000_NS12placeholders3_10E:
	.zero		1
	.type		_ZN34_INTERNAL_e235e05d_4_k_cu_41d9e0254cuda3std3__419piecewise_constructE,@object
	.size		_ZN34_INTERNAL_e235e05d_4_k_cu_41d9e0254cuda3std3__419piecewise_constructE,(_ZN34_INTERNAL_e235e05d_4_k_cu_41d9e0254cuda3std6ranges3__45__cpo5cdataE - _ZN34_INTERNAL_e235e05d_4_k_cu_41d9e0254cuda3std3__419piecewise_constructE)
_ZN34_INTERNAL_e235e05d_4_k_cu_41d9e0254cuda3std3__419piecewise_constructE:
	.zero		1
	.type		_ZN34_INTERNAL_e235e05d_4_k_cu_41d9e0254cuda3std6ranges3__45__cpo5cdataE,@object
	.size		_ZN34_INTERNAL_e235e05d_4_k_cu_41d9e0254cuda3std6ranges3__45__cpo5cdataE,(_ZN34_INTERNAL_e235e05d_4_k_cu_41d9e0256thrust24THRUST_300001_SM_1000_NS12placeholders2_2E - _ZN34_INTERNAL_e235e05d_4_k_cu_41d9e0254cuda3std6ranges3__45__cpo5cdataE)
_ZN34_INTERNAL_e235e05d_4_k_cu_41d9e0254cuda3std6ranges3__45__cpo5cdataE:
	.zero		1
	.type		_ZN34_INTERNAL_e235e05d_4_k_cu_41d9e0256thrust24THRUST_300001_SM_1000_NS12placeholders2_2E,@object
	.size		_ZN34_INTERNAL_e235e05d_4_k_cu_41d9e0256thrust24THRUST_300001_SM_1000_NS12placeholders2_2E,(_ZN34_INTERNAL_e235e05d_4_k_cu_41d9e0254cuda3std3__45__cpo3endE - _ZN34_INTERNAL_e235e05d_4_k_cu_41d9e0256thrust24THRUST_300001_SM_1000_NS12placeholders2_2E)
_ZN34_INTERNAL_e235e05d_4_k_cu_41d9e0256thrust24THRUST_300001_SM_1000_NS12placeholders2_2E:
	.zero		1
	.type		_ZN34_INTERNAL_e235e05d_4_k_cu_41d9e0254cuda3std3__45__cpo3endE,@object
	.size		_ZN34_INTERNAL_e235e05d_4_k_cu_41d9e0254cuda3std3__45__cpo3endE,(_ZN34_INTERNAL_e235e05d_4_k_cu_41d9e0254cuda3std6ranges3__45__cpo3endE - _ZN34_INTERNAL_e235e05d_4_k_cu_41d9e0254cuda3std3__45__cpo3endE)
_ZN34_INTERNAL_e235e05d_4_k_cu_41d9e0254cuda3std3__45__cpo3endE:
	.zero		1
	.type		_ZN34_INTERNAL_e235e05d_4_k_cu_41d9e0254cuda3std6ranges3__45__cpo3endE,@object
	.size		_ZN34_INTERNAL_e235e05d_4_k_cu_41d9e0254cuda3std6ranges3__45__cpo3endE,(_ZN34_INTERNAL_e235e05d_4_k_cu_41d9e0256thrust24THRUST_300001_SM_1000_NS12placeholders2_6E - _ZN34_INTERNAL_e235e05d_4_k_cu_41d9e0254cuda3std6ranges3__45__cpo3endE)
_ZN34_INTERNAL_e235e05d_4_k_cu_41d9e0254cuda3std6ranges3__45__cpo3endE:
	.zero		1
	.type		_ZN34_INTERNAL_e235e05d_4_k_cu_41d9e0256thrust24THRUST_300001_SM_1000_NS12placeholders2_6E,@object
	.size		_ZN34_INTERNAL_e235e05d_4_k_cu_41d9e0256thrust24THRUST_300001_SM_1000_NS12placeholders2_6E,(_ZN34_INTERNAL_e235e05d_4_k_cu_41d9e0254cuda3std3__45__cpo4rendE - _ZN34_INTERNAL_e235e05d_4_k_cu_41d9e0256thrust24THRUST_300001_SM_1000_NS12placeholders2_6E)
_ZN34_INTERNAL_e235e05d_4_k_cu_41d9e0256thrust24THRUST_300001_SM_1000_NS12placeholders2_6E:
	.zero		1
	.type		_ZN34_INTERNAL_e235e05d_4_k_cu_41d9e0254cuda3std3__45__cpo4rendE,@object
	.size		_ZN34_INTERNAL_e235e05d_4_k_cu_41d9e0254cuda3std3__45__cpo4rendE,(_ZN34_INTERNAL_e235e05d_4_k_cu_41d9e0254cuda3std6ranges3__45__cpo9iter_swapE - _ZN34_INTERNAL_e235e05d_4_k_cu_41d9e0254cuda3std3__45__cpo4rendE)
_ZN34_INTERNAL_e235e05d_4_k_cu_41d9e0254cuda3std3__45__cpo4rendE:
	.zero		1
	.type		_ZN34_INTERNAL_e235e05d_4_k_cu_41d9e0254cuda3std6ranges3__45__cpo9iter_swapE,@object
	.size		_ZN34_INTERNAL_e235e05d_4_k_cu_41d9e0254cuda3std6ranges3__45__cpo9iter_swapE,(_ZN34_INTERNAL_e235e05d_4_k_cu_41d9e0254cuda3std3__48unexpectE - _ZN34_INTERNAL_e235e05d_4_k_cu_41d9e0254cuda3std6ranges3__45__cpo9iter_swapE)
_ZN34_INTERNAL_e235e05d_4_k_cu_41d9e0254cuda3std6ranges3__45__cpo9iter_swapE:
	.zero		1
	.type		_ZN34_INTERNAL_e235e05d_4_k_cu_41d9e0254cuda3std3__48unexpectE,@object
	.size		_ZN34_INTERNAL_e235e05d_4_k_cu_41d9e0254cuda3std3__48unexpectE,(_ZN34_INTERNAL_e235e05d_4_k_cu_41d9e0256thrust24THRUST_300001_SM_1000_NS8cuda_cub3parE - _ZN34_INTERNAL_e235e05d_4_k_cu_41d9e0254cuda3std3__48unexpectE)
_ZN34_INTERNAL_e235e05d_4_k_cu_41d9e0254cuda3std3__48unexpectE:
	.zero		1
	.type		_ZN34_INTERNAL_e235e05d_4_k_cu_41d9e0256thrust24THRUST_300001_SM_1000_NS8cuda_cub3parE,@object
	.size		_ZN34_INTERNAL_e235e05d_4_k_cu_41d9e0256thrust24THRUST_300001_SM_1000_NS8cuda_cub3parE,(_ZN34_INTERNAL_e235e05d_4_k_cu_41d9e0256thrust24THRUST_300001_SM_1000_NS12placeholders2_4E - _ZN34_INTERNAL_e235e05d_4_k_cu_41d9e0256thrust24THRUST_300001_SM_1000_NS8cuda_cub3parE)
_ZN34_INTERNAL_e235e05d_4_k_cu_41d9e0256thrust24THRUST_300001_SM_1000_NS8cuda_cub3parE:
	.zero		1
	.type		_ZN34_INTERNAL_e235e05d_4_k_cu_41d9e0256thrust24THRUST_300001_SM_1000_NS12placeholders2_4E,@object
	.size		_ZN34_INTERNAL_e235e05d_4_k_cu_41d9e0256thrust24THRUST_300001_SM_1000_NS12placeholders2_4E,(_ZN34_INTERNAL_e235e05d_4_k_cu_41d9e0254cuda3std3__45__cpo4cendE - _ZN34_INTERNAL_e235e05d_4_k_cu_41d9e0256thrust24THRUST_300001_SM_1000_NS12placeholders2_4E)
_ZN34_INTERNAL_e235e05d_4_k_cu_41d9e0256thrust24THRUST_300001_SM_1000_NS12placeholders2_4E:
	.zero		1
	.type		_ZN34_INTERNAL_e235e05d_4_k_cu_41d9e0254cuda3std3__45__cpo4cendE,@object
	.size		_ZN34_INTERNAL_e235e05d_4_k_cu_41d9e0254cuda3std3__45__cpo4cendE,(_ZN34_INTERNAL_e235e05d_4_k_cu_41d9e0254cuda3std6ranges3__45__cpo4cendE - _ZN34_INTERNAL_e235e05d_4_k_cu_41d9e0254cuda3std3__45__cpo4cendE)
_ZN34_INTERNAL_e235e05d_4_k_cu_41d9e0254cuda3std3__45__cpo4cendE:
	.zero		1
	.type		_ZN34_INTERNAL_e235e05d_4_k_cu_41d9e0254cuda3std6ranges3__45__cpo4cendE,@object
	.size		_ZN34_INTERNAL_e235e05d_4_k_cu_41d9e0254cuda3std6ranges3__45__cpo4cendE,(_ZN34_INTERNAL_e235e05d_4_k_cu_41d9e0254cuda3std3__420unreachable_sentinelE - _ZN34_INTERNAL_e235e05d_4_k_cu_41d9e0254cuda3std6ranges3__45__cpo4cendE)
_ZN34_INTERNAL_e235e05d_4_k_cu_41d9e0254cuda3std6ranges3__45__cpo4cendE:
	.zero		1
	.type		_ZN34_INTERNAL_e235e05d_4_k_cu_41d9e0254cuda3std3__420unreachable_sentinelE,@object
	.size		_ZN34_INTERNAL_e235e05d_4_k_cu_41d9e0254cuda3std3__420unreachable_sentinelE,(_ZN34_INTERNAL_e235e05d_4_k_cu_41d9e0254cuda3std6ranges3__45__cpo5ssizeE - _ZN34_INTERNAL_e235e05d_4_k_cu_41d9e0254cuda3std3__420unreachable_sentinelE)
_ZN34_INTERNAL_e235e05d_4_k_cu_41d9e0254cuda3std3__420unreachable_sentinelE:
	.zero		1
	.type		_ZN34_INTERNAL_e235e05d_4_k_cu_41d9e0254cuda3std6ranges3__45__cpo5ssizeE,@object
	.size		_ZN34_INTERNAL_e235e05d_4_k_cu_41d9e0254cuda3std6ranges3__45__cpo5ssizeE,(_ZN34_INTERNAL_e235e05d_4_k_cu_41d9e0256thrust24THRUST_300001_SM_1000_NS12placeholders2_8E - _ZN34_INTERNAL_e235e05d_4_k_cu_41d9e0254cuda3std6ranges3__45__cpo5ssizeE)
_ZN34_INTERNAL_e235e05d_4_k_cu_41d9e0254cuda3std6ranges3__45__cpo5ssizeE:
	.zero		1
	.type		_ZN34_INTERNAL_e235e05d_4_k_cu_41d9e0256thrust24THRUST_300001_SM_1000_NS12placeholders2_8E,@object
	.size		_ZN34_INTERNAL_e235e05d_4_k_cu_41d9e0256thrust24THRUST_300001_SM_1000_NS12placeholders2_8E,(_ZN34_INTERNAL_e235e05d_4_k_cu_41d9e0254cuda3std3__45__cpo5crendE - _ZN34_INTERNAL_e235e05d_4_k_cu_41d9e0256thrust24THRUST_300001_SM_1000_NS12placeholders2_8E)
_ZN34_INTERNAL_e235e05d_4_k_cu_41d9e0256thrust24THRUST_300001_SM_1000_NS12placeholders2_8E:
	.zero		1
	.type		_ZN34_INTERNAL_e235e05d_4_k_cu_41d9e0254cuda3std3__45__cpo5crendE,@object
	.size		_ZN34_INTERNAL_e235e05d_4_k_cu_41d9e0254cuda3std3__45__cpo5crendE,(_ZN34_INTERNAL_e235e05d_4_k_cu_41d9e0254cuda3std6ranges3__45__cpo4prevE - _ZN34_INTERNAL_e235e05d_4_k_cu_41d9e0254cuda3std3__45__cpo5crendE)
_ZN34_INTERNAL_e235e05d_4_k_cu_41d9e0254cuda3std3__45__cpo5crendE:
	.zero		1
	.type		_ZN34_INTERNAL_e235e05d_4_k_cu_41d9e0254cuda3std6ranges3__45__cpo4prevE,@object
	.size		_ZN34_INTERNAL_e235e05d_4_k_cu_41d9e0254cuda3std6ranges3__45__cpo4prevE,(_ZN34_INTERNAL_e235e05d_4_k_cu_41d9e0254cuda3std6ranges3__45__cpo9iter_moveE - _ZN34_INTERNAL_e235e05d_4_k_cu_41d9e0254cuda3std6ranges3__45__cpo4prevE)
_ZN34_INTERNAL_e235e05d_4_k_cu_41d9e0254cuda3std6ranges3__45__cpo4prevE:
	.zero		1
	.type		_ZN34_INTERNAL_e235e05d_4_k_cu_41d9e0254cuda3std6ranges3__45__cpo9iter_moveE,@object
	.size		_ZN34_INTERNAL_e235e05d_4_k_cu_41d9e0254cuda3std6ranges3__45__cpo9iter_moveE,(_ZN34_INTERNAL_e235e05d_4_k_cu_41d9e0256thrust24THRUST_300001_SM_1000_NS6system6detail10sequential3seqE - _ZN34_INTERNAL_e235e05d_4_k_cu_41d9e0254cuda3std6ranges3__45__cpo9iter_moveE)
_ZN34_INTERNAL_e235e05d_4_k_cu_41d9e0254cuda3std6ranges3__45__cpo9iter_moveE:
	.zero		1
	.type		_ZN34_INTERNAL_e235e05d_4_k_cu_41d9e0256thrust24THRUST_300001_SM_1000_NS6system6detail10sequential3seqE,@object
	.size		_ZN34_INTERNAL_e235e05d_4_k_cu_41d9e0256thrust24THRUST_300001_SM_1000_NS6system6detail10sequential3seqE,(.L_31 - _ZN34_INTERNAL_e235e05d_4_k_cu_41d9e0256thrust24THRUST_300001_SM_1000_NS6system6detail10sequential3seqE)
_ZN34_INTERNAL_e235e05d_4_k_cu_41d9e0256thrust24THRUST_300001_SM_1000_NS6system6detail10sequential3seqE:
	.zero		1
.L_31:


//--------------------- .nv.constant0._ZN3cub18CUB_300001_SM_10006detail11EmptyKernelIvEEvv --------------------------
	.section	.nv.constant0._ZN3cub18CUB_300001_SM_10006detail11EmptyKernelIvEEvv,"a",@progbits
	.sectionflags	@""
	.align	4
.nv.constant0._ZN3cub18CUB_300001_SM_10006detail11EmptyKernelIvEEvv:
	.zero		896


//--------------------- .nv.constant0._Z7d_cstepiiiiiPiS_S_S_S_ --------------------------
	.section	.nv.constant0._Z7d_cstepiiiiiPiS_S_S_S_,"a",@progbits
	.sectionflags	@""
	.align	4
.nv.constant0._Z7d_cstepiiiiiPiS_S_S_S_:
	.zero		960


//--------------------- SYMBOLS --------------------------

	.type		.nv.reservedSmem.offset0,@object
	.size		.nv.reservedSmem.offset0,0x4
